# CuTe-DSL kernel — source=cudnn_frontend_dsl family=grouped_gemm_swiglu
# config = {"ab_dtype": "Float8E4M3FN", "sf_vec": 16, "d_dtype": "Float8E4M3FN", "vector_f32": true, "mma_mn": [128, 256], "cluster_mn": [1, 1]}


// ===== COMPILED SASS (sm_100a) =====

	.target	sm_100a

	.elftype	@"ET_EXEC"


//--------------------- .note.nv.tkinfo           --------------------------
	.section	.note.nv.tkinfo,"",@"SHT_NOTE"
	.sectionflags	@"SHF_NOTE_NV_TKINFO"
	.tkinfo
        /*0018*/ 	.word	0x00000081
        /*0030*/ 	.string	""
        /*0030*/ 	.string	"ptxas"
        /*0030*/ 	.string	"Cuda compilation tools, release 12.9, V12.9.83"
        /*0030*/ 	.string	"Build system must define TOOLS_VERSION_EXTENDED"
        /*0030*/ 	.string	"-O 3 -arch sm_100a "



//--------------------- .note.nv.cuver            --------------------------
	.section	.note.nv.cuver,"",@"SHT_NOTE"
	.sectionflags	@"SHF_NOTE_NV_CUVER"
        /*0018*/ 	.short	0x0001
        /*001a*/ 	.short	0x0064
        /*001c*/ 	.short	0x0001
        /*001e*/ 	.short	0x0000
        /*0020*/ 	.short	0x0001
        /*0022*/ 	.short	0x0000


//--------------------- .nv.info                  --------------------------
	.section	.nv.info,"",@"SHT_CUDA_INFO"
	.align	4


	//----- nvinfo : EIATTR_REGCOUNT
	.align		4
        /*0000*/ 	.byte	0x04, 0x2f
        /*0002*/ 	.short	(.L_4 - .L_3)
	.align		4
.L_3:
        /*0004*/ 	.word	index@(kernel_cutlass_kernel_cudnngrouped_gemmgrouped_gemm_swiglugrouped_gemm_swiglu_quantBlockScaledContiguousGroupedGemmKernel_object_at__TiledMMA_ThrLayoutVMNK11110000_PermutationMNK____MMAAt_0)
        /*0008*/ 	.word	0x00000084


	//----- nvinfo : EIATTR_FRAME_SIZE
	.align		4
.L_4:
        /*000c*/ 	.byte	0x04, 0x11
        /*000e*/ 	.short	(.L_6 - .L_5)
	.align		4
.L_5:
        /*0010*/ 	.word	index@($__internal_2_$__cuda_sm10x_tcgen05_guardrail_trap_unallocated_columns_being_dealloced)
        /*0014*/ 	.word	0x00000000


	//----- nvinfo : EIATTR_FRAME_SIZE
	.align		4
.L_6:
        /*0018*/ 	.byte	0x04, 0x11
        /*001a*/ 	.short	(.L_8 - .L_7)
	.align		4
.L_7:
        /*001c*/ 	.word	index@($__internal_1_$__cuda_sm10x_tcgen05_guardrail_trap_phase_invalid_during_alloc)
        /*0020*/ 	.word	0x00000000


	//----- nvinfo : EIATTR_FRAME_SIZE
	.align		4
.L_8:
        /*0024*/ 	.byte	0x04, 0x11
        /*0026*/ 	.short	(.L_10 - .L_9)
	.align		4
.L_9:
        /*0028*/ 	.word	index@($__internal_0_$__cuda_sm10x_tcgen05_guardrail_trap_col_being_dealloced_not_returned_by_alloc)
        /*002c*/ 	.word	0x00000000


	//----- nvinfo : EIATTR_FRAME_SIZE
	.align		4
.L_10:
        /*0030*/ 	.byte	0x04, 0x11
        /*0032*/ 	.short	(.L_12 - .L_11)
	.align		4
.L_11:
        /*0034*/ 	.word	index@(kernel_cutlass_kernel_cudnngrouped_gemmgrouped_gemm_swiglugrouped_gemm_swiglu_quantBlockScaledContiguousGroupedGemmKernel_object_at__TiledMMA_ThrLayoutVMNK11110000_PermutationMNK____MMAAt_0)
        /*0038*/ 	.word	0x00000000


	//----- nvinfo : EIATTR_MIN_STACK_SIZE
	.align		4
.L_12:
        /*003c*/ 	.byte	0x04, 0x12
        /*003e*/ 	.short	(.L_14 - .L_13)
	.align		4
.L_13:
        /*0040*/ 	.word	index@(kernel_cutlass_kernel_cudnngrouped_gemmgrouped_gemm_swiglugrouped_gemm_swiglu_quantBlockScaledContiguousGroupedGemmKernel_object_at__TiledMMA_ThrLayoutVMNK11110000_PermutationMNK____MMAAt_0)
        /*0044*/ 	.word	0x00000000
.L_14:


//--------------------- .nv.info.kernel_cutlass_kernel_cudnngrouped_gemmgrouped_gemm_swiglugrouped_gemm_swiglu_quantBlockScaledContiguousGroupedGemmKernel_object_at__TiledMMA_ThrLayoutVMNK11110000_PermutationMNK____MMAAt_0 --------------------------
	.section	.nv.info.kernel_cutlass_kernel_cudnngrouped_gemmgrouped_gemm_swiglugrouped_gemm_swiglu_quantBlockScaledContiguousGroupedGemmKernel_object_at__TiledMMA_ThrLayoutVMNK11110000_PermutationMNK____MMAAt_0,"",@"SHT_CUDA_INFO"
	.sectionflags	@""
	.align	4


	//----- nvinfo : EIATTR_CUDA_API_VERSION
	.align		4
        /*0000*/ 	.byte	0x04, 0x37
        /*0002*/ 	.short	(.L_16 - .L_15)
.L_15:
        /*0004*/ 	.word	0x00000081


	//----- nvinfo : EIATTR_KPARAM_INFO
	.align		4
.L_16:
        /*0008*/ 	.byte	0x04, 0x17
        /*000a*/ 	.short	(.L_18 - .L_17)
.L_17:
        /*000c*/ 	.word	0x00000000
        /*0010*/ 	.short	0x000f
        /*0012*/ 	.short	0x03f8
        /*0014*/ 	.byte	0x00, 0xf0, 0x31, 0x00


	//----- nvinfo : EIATTR_KPARAM_INFO
	.align		4
.L_18:
        /*0018*/ 	.byte	0x04, 0x17
        /*001a*/ 	.short	(.L_20 - .L_19)
.L_19:
        /*001c*/ 	.word	0x00000000
        /*0020*/ 	.short	0x000e
        /*0022*/ 	.short	0x03ec
        /*0024*/ 	.byte	0x00, 0xf0, 0x31, 0x00


	//----- nvinfo : EIATTR_KPARAM_INFO
	.align		4
.L_20:
        /*0028*/ 	.byte	0x04, 0x17
        /*002a*/ 	.short	(.L_22 - .L_21)
.L_21:
        /*002c*/ 	.word	0x00000000
        /*0030*/ 	.short	0x000d
        /*0032*/ 	.short	0x03e0
        /*0034*/ 	.byte	0x00, 0xf0, 0x31, 0x00


	//----- nvinfo : EIATTR_KPARAM_INFO
	.align		4
.L_22:
        /*0038*/ 	.byte	0x04, 0x17
        /*003a*/ 	.short	(.L_24 - .L_23)
.L_23:
        /*003c*/ 	.word	0x00000000
        /*0040*/ 	.short	0x000c
        /*0042*/ 	.short	0x03d8
        /*0044*/ 	.byte	0x00, 0xf0, 0x21, 0x00


	//----- nvinfo : EIATTR_KPARAM_INFO
	.align		4
.L_24:
        /*0048*/ 	.byte	0x04, 0x17
        /*004a*/ 	.short	(.L_26 - .L_25)
.L_25:
        /*004c*/ 	.word	0x00000000
        /*0050*/ 	.short	0x000b
        /*0052*/ 	.short	0x03d0
        /*0054*/ 	.byte	0x00, 0xf0, 0x21, 0x00


	//----- nvinfo : EIATTR_KPARAM_INFO
	.align		4
.L_26:
        /*0058*/ 	.byte	0x04, 0x17
        /*005a*/ 	.short	(.L_28 - .L_27)
.L_27:
        /*005c*/ 	.word	0x00000000
        /*0060*/ 	.short	0x000a
        /*0062*/ 	.short	0x03c8
        /*0064*/ 	.byte	0x00, 0xf0, 0x21, 0x00


	//----- nvinfo : EIATTR_KPARAM_INFO
	.align		4
.L_28:
        /*0068*/ 	.byte	0x04, 0x17
        /*006a*/ 	.short	(.L_30 - .L_29)
.L_29:
        /*006c*/ 	.word	0x00000000
        /*0070*/ 	.short	0x0009
        /*0072*/ 	.short	0x03c0
        /*0074*/ 	.byte	0x00, 0xf0, 0x21, 0x00


	//----- nvinfo : EIATTR_KPARAM_INFO
	.align		4
.L_30:
        /*0078*/ 	.byte	0x04, 0x17
        /*007a*/ 	.short	(.L_32 - .L_31)
.L_31:
        /*007c*/ 	.word	0x00000000
        /*0080*/ 	.short	0x0008
        /*0082*/ 	.short	0x0340
        /*0084*/ 	.byte	0x00, 0xf0, 0x01, 0x02


	//----- nvinfo : EIATTR_KPARAM_INFO
	.align		4
.L_32:
        /*0088*/ 	.byte	0x04, 0x17
        /*008a*/ 	.short	(.L_34 - .L_33)
.L_33:
        /*008c*/ 	.word	0x00000000
        /*0090*/ 	.short	0x0007
        /*0092*/ 	.short	0x02c0
        /*0094*/ 	.byte	0x00, 0xf0, 0x01, 0x02


	//----- nvinfo : EIATTR_KPARAM_INFO
	.align		4
.L_34:
        /*0098*/ 	.byte	0x04, 0x17
        /*009a*/ 	.short	(.L_36 - .L_35)
.L_35:
        /*009c*/ 	.word	0x00000000
        /*00a0*/ 	.short	0x0006
        /*00a2*/ 	.short	0x0240
        /*00a4*/ 	.byte	0x00, 0xf0, 0x01, 0x02


	//----- nvinfo : EIATTR_KPARAM_INFO
	.align		4
.L_36:
        /*00a8*/ 	.byte	0x04, 0x17
        /*00aa*/ 	.short	(.L_38 - .L_37)
.L_37:
        /*00ac*/ 	.word	0x00000000
        /*00b0*/ 	.short	0x0005
        /*00b2*/ 	.short	0x01c0
        /*00b4*/ 	.byte	0x00, 0xf0, 0x01, 0x02


	//----- nvinfo : EIATTR_KPARAM_INFO
	.align		4
.L_38:
        /*00b8*/ 	.byte	0x04, 0x17
        /*00ba*/ 	.short	(.L_40 - .L_39)
.L_39:
        /*00bc*/ 	.word	0x00000000
        /*00c0*/ 	.short	0x0004
        /*00c2*/ 	.short	0x0140
        /*00c4*/ 	.byte	0x00, 0xf0, 0x01, 0x02


	//----- nvinfo : EIATTR_KPARAM_INFO
	.align		4
.L_40:
        /*00c8*/ 	.byte	0x04, 0x17
        /*00ca*/ 	.short	(.L_42 - .L_41)
.L_41:
        /*00cc*/ 	.word	0x00000000
        /*00d0*/ 	.short	0x0003
        /*00d2*/ 	.short	0x00c0
        /*00d4*/ 	.byte	0x00, 0xf0, 0x01, 0x02


	//----- nvinfo : EIATTR_KPARAM_INFO
	.align		4
.L_42:
        /*00d8*/ 	.byte	0x04, 0x17
        /*00da*/ 	.short	(.L_44 - .L_43)
.L_43:
        /*00dc*/ 	.word	0x00000000
        /*00e0*/ 	.short	0x0002
        /*00e2*/ 	.short	0x0040
        /*00e4*/ 	.byte	0x00, 0xf0, 0x01, 0x02


	//----- nvinfo : EIATTR_KPARAM_INFO
	.align		4
.L_44:
        /*00e8*/ 	.byte	0x04, 0x17
        /*00ea*/ 	.short	(.L_46 - .L_45)
.L_45:
        /*00ec*/ 	.word	0x00000000
        /*00f0*/ 	.short	0x0001
        /*00f2*/ 	.short	0x000c
        /*00f4*/ 	.byte	0x00, 0xf0, 0x31, 0x00


	//----- nvinfo : EIATTR_KPARAM_INFO
	.align		4
.L_46:
        /*00f8*/ 	.byte	0x04, 0x17
        /*00fa*/ 	.short	(.L_48 - .L_47)
.L_47:
        /*00fc*/ 	.word	0x00000000
        /*0100*/ 	.short	0x0000
        /*0102*/ 	.short	0x0000
        /*0104*/ 	.byte	0x00, 0xf0, 0x31, 0x00


	//----- nvinfo : EIATTR_AT_ENTRY_FRAGMENTS
	.align		4
.L_48:
        /*0108*/ 	.byte	0x04, 0x4f
        /*010a*/ 	.short	(.L_50 - .L_49)


	//   ....[0]....
.L_49:
        /*010c*/ 	.word	0x00000004


	//----- nvinfo : EIATTR_RESERVED_SMEM_USED
	.align		4
.L_50:
        /*0110*/ 	.byte	0x01, 0x41
	.zero		2


	//----- nvinfo : EIATTR_SPARSE_MMA_MASK
	.align		4
        /*0114*/ 	.byte	0x03, 0x50
        /*0116*/ 	.short	0x0000


	//----- nvinfo : EIATTR_TCGEN05_1CTA_USED
	.align		4
        /*0118*/ 	.byte	0x01, 0x51
	.zero		2


	//----- nvinfo : EIATTR_MAXREG_COUNT
	.align		4
        /*011c*/ 	.byte	0x03, 0x1b
        /*011e*/ 	.short	0x00ff


	//----- nvinfo : EIATTR_NUM_BARRIERS
	.align		4
        /*0120*/ 	.byte	0x02, 0x4c
        /*0122*/ 	.byte	0x05
	.zero		1


	//----- nvinfo : EIATTR_INT_WARP_WIDE_INSTR_OFFSETS
	.align		4
        /*0124*/ 	.byte	0x04, 0x31
        /*0126*/ 	.short	(.L_52 - .L_51)


	//   ....[0]....
.L_51:
        /*0128*/ 	.word	0x00004520


	//   ....[1]....
        /*012c*/ 	.word	0x00004560


	//----- nvinfo : EIATTR_COOP_GROUP_MASK_REGIDS
	.align		4
.L_52:
        /*0130*/ 	.byte	0x04, 0x29
        /*0132*/ 	.short	(.L_54 - .L_53)


	//   ....[0]....
.L_53:
        /*0134*/ 	.word	0xffffffff


	//   ....[1]....
        /*0138*/ 	.word	0xffffffff


	//   ....[2]....
        /*013c*/ 	.word	0xffffffff


	//   ....[3]....
        /*0140*/ 	.word	0xffffffff


	//   ....[4]....
        /*0144*/ 	.word	0xffffffff


	//   ....[5]....
        /*0148*/ 	.word	0xffffffff


	//   ....[6]....
        /*014c*/ 	.word	0xffffffff


	//   ....[7]....
        /*0150*/ 	.word	0xffffffff


	//   ....[8]....
        /*0154*/ 	.word	0xffffffff


	//----- nvinfo : EIATTR_COOP_GROUP_INSTR_OFFSETS
	.align		4
.L_54:
        /*0158*/ 	.byte	0x04, 0x28
        /*015a*/ 	.short	(.L_56 - .L_55)


	//   ....[0]....
.L_55:
        /*015c*/ 	.word	0x000000b0


	//   ....[1]....
        /*0160*/ 	.word	0x00000960


	//   ....[2]....
        /*0164*/ 	.word	0x00000ba0


	//   ....[3]....
        /*0168*/ 	.word	0x00000c00


	//   ....[4]....
        /*016c*/ 	.word	0x00002440


	//   ....[5]....
        /*0170*/ 	.word	0x00002700


	//   ....[6]....
        /*0174*/ 	.word	0x00004160


	//   ....[7]....
        /*0178*/ 	.word	0x000043c0


	//   ....[8]....
        /*017c*/ 	.word	0x00004610


	//----- nvinfo : EIATTR_VRC_CTA_INIT_COUNT
	.align		4
.L_56:
        /*0180*/ 	.byte	0x02, 0x4a
        /*0182*/ 	.byte	0x80
	.zero		1


	//----- nvinfo : EIATTR_MBARRIER_INSTR_OFFSETS
	.align		4
        /*0184*/ 	.byte	0x04, 0x39
        /*0186*/ 	.short	(.L_58 - .L_57)


	//   ....[0]....
.L_57:
        /*0188*/ 	.word	0x00000330
        /*018c*/ 	.word	0x000000ff
        /*0190*/ 	.word	0x00000000
        /*0194*/ 	.short	0x0100
        /*0196*/ 	.byte	0x05
	.zero		1


	//   ....[1]....
        /*0198*/ 	.word	0x00000340
        /*019c*/ 	.word	0x000000ff
        /*01a0*/ 	.word	0x00000008
        /*01a4*/ 	.short	0x0100
        /*01a6*/ 	.byte	0x05
	.zero		1


	//   ....[2]....
        /*01a8*/ 	.word	0x00000350
        /*01ac*/ 	.word	0x000000ff
        /*01b0*/ 	.word	0x00000010
        /*01b4*/ 	.short	0x0100
        /*01b6*/ 	.byte	0x05
	.zero		1


	//   ....[3]....
        /*01b8*/ 	.word	0x00000360
        /*01bc*/ 	.word	0x000000ff
        /*01c0*/ 	.word	0x00000018
        /*01c4*/ 	.short	0x0100
        /*01c6*/ 	.byte	0x05
	.zero		1


	//   ....[4]....
        /*01c8*/ 	.word	0x00000370
        /*01cc*/ 	.word	0x000000ff
        /*01d0*/ 	.word	0x00000020
        /*01d4*/ 	.short	0x0100
        /*01d6*/ 	.byte	0x05
	.zero		1


	//   ....[5]....
        /*01d8*/ 	.word	0x00000380
        /*01dc*/ 	.word	0x000000ff
        /*01e0*/ 	.word	0x00000028
        /*01e4*/ 	.short	0x0100
        /*01e6*/ 	.byte	0x05
	.zero		1


	//   ....[6]....
        /*01e8*/ 	.word	0x00000390
        /*01ec*/ 	.word	0x000000ff
        /*01f0*/ 	.word	0x00000030
        /*01f4*/ 	.short	0x0100
        /*01f6*/ 	.byte	0x05
	.zero		1


	//   ....[7]....
        /*01f8*/ 	.word	0x000003a0
        /*01fc*/ 	.word	0x000000ff
        /*0200*/ 	.word	0x00000038
        /*0204*/ 	.short	0x0100
        /*0206*/ 	.byte	0x05
	.zero		1


	//   ....[8]....
        /*0208*/ 	.word	0x000004b0
        /*020c*/ 	.word	0x000000ff
        /*0210*/ 	.word	0x00000040
        /*0214*/ 	.short	0x0100
        /*0216*/ 	.byte	0x06
	.zero		1


	//   ....[9]....
        /*0218*/ 	.word	0x000004c0
        /*021c*/ 	.word	0x000000ff
        /*0220*/ 	.word	0x00000048
        /*0224*/ 	.short	0x0100
        /*0226*/ 	.byte	0x06
	.zero		1


	//   ....[10]....
        /*0228*/ 	.word	0x000005d0
        /*022c*/ 	.word	0x000000ff
        /*0230*/ 	.word	0x00000050
        /*0234*/ 	.short	0x0100
        /*0236*/ 	.byte	0x06
	.zero		1


	//   ....[11]....
        /*0238*/ 	.word	0x000005e0
        /*023c*/ 	.word	0x000000ff
        /*0240*/ 	.word	0x00000058
        /*0244*/ 	.short	0x0100
        /*0246*/ 	.byte	0x06
	.zero		1


	//   ....[12]....
        /*0248*/ 	.word	0x000005f0
        /*024c*/ 	.word	0x000000ff
        /*0250*/ 	.word	0x00000060
        /*0254*/ 	.short	0x0100
        /*0256*/ 	.byte	0x06
	.zero		1


	//   ....[13]....
        /*0258*/ 	.word	0x00000600
        /*025c*/ 	.word	0x000000ff
        /*0260*/ 	.word	0x00000068
        /*0264*/ 	.short	0x0100
        /*0266*/ 	.byte	0x06
	.zero		1


	//   ....[14]....
        /*0268*/ 	.word	0x00000c60
        /*026c*/ 	.word	0x0000000e
        /*0270*/ 	.word	0x00000060
        /*0274*/ 	.short	0x010a
        /*0276*/ 	.byte	0xff
	.zero		1


	//   ....[15]....
        /*0278*/ 	.word	0x00000d40
        /*027c*/ 	.word	0x0000000e
        /*0280*/ 	.word	0x00000050
        /*0284*/ 	.short	0x0101
        /*0286*/ 	.byte	0xff
	.zero		1


	//   ....[16]....
        /*0288*/ 	.word	0x00000f50
        /*028c*/ 	.word	0x00000002
        /*0290*/ 	.word	0x00000060
        /*0294*/ 	.short	0x010a
        /*0296*/ 	.byte	0xff
	.zero		1


	//   ....[17]....
        /*0298*/ 	.word	0x00001070
        /*029c*/ 	.word	0x00000002
        /*02a0*/ 	.word	0x00000050
        /*02a4*/ 	.short	0x0101
        /*02a6*/ 	.byte	0xff
	.zero		1


	//   ....[18]....
        /*02a8*/ 	.word	0x00001080
        /*02ac*/ 	.word	0x00000008
        /*02b0*/ 	.word	0x00000060
        /*02b4*/ 	.short	0x010a
        /*02b6*/ 	.byte	0xff
	.zero		1


	//   ....[19]....
        /*02b8*/ 	.word	0x000010f0
        /*02bc*/ 	.word	0x000000ff
        /*02c0*/ 	.word	0x00000050
        /*02c4*/ 	.short	0x010a
        /*02c6*/ 	.byte	0x17
	.zero		1


	//   ....[20]....
        /*02c8*/ 	.word	0x00001170
        /*02cc*/ 	.word	0x000000ff
        /*02d0*/ 	.word	0x00000060
        /*02d4*/ 	.short	0x0101
        /*02d6*/ 	.byte	0x17
	.zero		1


	//   ....[21]....
        /*02d8*/ 	.word	0x00001330
        /*02dc*/ 	.word	0x000000ff
        /*02e0*/ 	.word	0x00000020
        /*02e4*/ 	.short	0x010a
        /*02e6*/ 	.byte	0x05
	.zero		1


	//   ....[22]....
        /*02e8*/ 	.word	0x00001480
        /*02ec*/ 	.word	0x000000ff
        /*02f0*/ 	.word	0x00000020
        /*02f4*/ 	.short	0x010a
        /*02f6*/ 	.byte	0x05
	.zero		1


	//   ....[23]....
        /*02f8*/ 	.word	0x000015e0
        /*02fc*/ 	.word	0x000000ff
        /*0300*/ 	.word	0x00000020
        /*0304*/ 	.short	0x010a
        /*0306*/ 	.byte	0x16
	.zero		1


	//   ....[24]....
        /*0308*/ 	.word	0x00001620
        /*030c*/ 	.word	0x00000003
        /*0310*/ 	.word	0x00000050
        /*0314*/ 	.short	0x010a
        /*0316*/ 	.byte	0xff
	.zero		1


	//   ....[25]....
        /*0318*/ 	.word	0x000016c0
        /*031c*/ 	.word	0x00000003
        /*0320*/ 	.word	0x00000060
        /*0324*/ 	.short	0x0101
        /*0326*/ 	.byte	0xff
	.zero		1


	//   ....[26]....
        /*0328*/ 	.word	0x00001830
        /*032c*/ 	.word	0x000000ff
        /*0330*/ 	.word	0x00000020
        /*0334*/ 	.short	0x010a
        /*0336*/ 	.byte	0x05
	.zero		1


	//   ....[27]....
        /*0338*/ 	.word	0x000018f0
        /*033c*/ 	.word	0x000000ff
        /*0340*/ 	.word	0x00000050
        /*0344*/ 	.short	0x010a
        /*0346*/ 	.byte	0x0c
	.zero		1


	//   ....[28]....
        /*0348*/ 	.word	0x00001970
        /*034c*/ 	.word	0x000000ff
        /*0350*/ 	.word	0x00000060
        /*0354*/ 	.short	0x0101
        /*0356*/ 	.byte	0x0c
	.zero		1


	//   ....[29]....
        /*0358*/ 	.word	0x00001db0
        /*035c*/ 	.word	0x000000ff
        /*0360*/ 	.word	0x00000000
        /*0364*/ 	.short	0x010a
        /*0366*/ 	.byte	0x11
	.zero		1


	//   ....[30]....
        /*0368*/ 	.word	0x00001dd0
        /*036c*/ 	.word	0x000000ff
        /*0370*/ 	.word	0x00000048
        /*0374*/ 	.short	0x010a
        /*0376*/ 	.byte	0x0c
	.zero		1


	//   ....[31]....
        /*0378*/ 	.word	0x00001df0
        /*037c*/ 	.word	0x000000ff
        /*0380*/ 	.word	0x00000048
        /*0384*/ 	.short	0x010a
        /*0386*/ 	.byte	0x0c
	.zero		1


	//   ....[32]....
        /*0388*/ 	.word	0x00002060
        /*038c*/ 	.word	0x000000ff
        /*0390*/ 	.word	0x00000000
        /*0394*/ 	.short	0x010a
        /*0396*/ 	.byte	0x0d
	.zero		1


	//   ....[33]....
        /*0398*/ 	.word	0x000021f0
        /*039c*/ 	.word	0x000000ff
        /*03a0*/ 	.word	0x00000000
        /*03a4*/ 	.short	0x010a
        /*03a6*/ 	.byte	0x10
	.zero		1


	//   ....[34]....
        /*03a8*/ 	.word	0x00002280
        /*03ac*/ 	.word	0x000000ff
        /*03b0*/ 	.word	0x00000048
        /*03b4*/ 	.short	0x010a
        /*03b6*/ 	.byte	0x0c
	.zero		1


	//   ....[35]....
        /*03b8*/ 	.word	0x00002290
        /*03bc*/ 	.word	0x00000002
        /*03c0*/ 	.word	0x00000050
        /*03c4*/ 	.short	0x010a
        /*03c6*/ 	.byte	0xff
	.zero		1


	//   ....[36]....
        /*03c8*/ 	.word	0x00002330
        /*03cc*/ 	.word	0x00000002
        /*03d0*/ 	.word	0x00000060
        /*03d4*/ 	.short	0x0101
        /*03d6*/ 	.byte	0xff
	.zero		1


	//   ....[37]....
        /*03d8*/ 	.word	0x000023e0
        /*03dc*/ 	.word	0x000000ff
        /*03e0*/ 	.word	0x00000048
        /*03e4*/ 	.short	0x010a
        /*03e6*/ 	.byte	0x0c
	.zero		1


	//   ....[38]....
        /*03e8*/ 	.word	0x00002770
        /*03ec*/ 	.word	0x00000057
        /*03f0*/ 	.word	0x00000050
        /*03f4*/ 	.short	0x010a
        /*03f6*/ 	.byte	0xff
	.zero		1


	//   ....[39]....
        /*03f8*/ 	.word	0x000027d0
        /*03fc*/ 	.word	0x00000057
        /*0400*/ 	.word	0x00000060
        /*0404*/ 	.short	0x0101
        /*0406*/ 	.byte	0xff
	.zero		1


	//   ....[40]....
        /*0408*/ 	.word	0x00002ba0
        /*040c*/ 	.word	0x00000057
        /*0410*/ 	.word	0x00000040
        /*0414*/ 	.short	0x010a
        /*0416*/ 	.byte	0xff
	.zero		1


	//   ....[41]....
        /*0418*/ 	.word	0x00002ff0
        /*041c*/ 	.word	0x00000057
        /*0420*/ 	.word	0x00000048
        /*0424*/ 	.short	0x0101
        /*0426*/ 	.byte	0xff
	.zero		1


	//   ....[42]....
        /*0428*/ 	.word	0x00004120
        /*042c*/ 	.word	0x00000003
        /*0430*/ 	.word	0x00000050
        /*0434*/ 	.short	0x010a
        /*0436*/ 	.byte	0xff
	.zero		1


	//   ....[43]....
        /*0438*/ 	.word	0x000041d0
        /*043c*/ 	.word	0x00000003
        /*0440*/ 	.word	0x00000060
        /*0444*/ 	.short	0x0101
        /*0446*/ 	.byte	0xff
	.zero		1


	//   ....[44]....
        /*0448*/ 	.word	0x00004660
        /*044c*/ 	.word	0x0000000e
        /*0450*/ 	.word	0x00000060
        /*0454*/ 	.short	0x010a
        /*0456*/ 	.byte	0xff
	.zero		1


	//   ....[45]....
        /*0458*/ 	.word	0x000046c0
        /*045c*/ 	.word	0x00000002
        /*0460*/ 	.word	0x00000060
        /*0464*/ 	.short	0x010a
        /*0466*/ 	.byte	0xff
	.zero		1


	//   ....[46]....
        /*0468*/ 	.word	0x00004720
        /*046c*/ 	.word	0x00000008
        /*0470*/ 	.word	0x00000060
        /*0474*/ 	.short	0x010a
        /*0476*/ 	.byte	0xff
	.zero		1


	//   ....[47]....
        /*0478*/ 	.word	0x00004780
        /*047c*/ 	.word	0x00000000
        /*0480*/ 	.word	0x00000050
        /*0484*/ 	.short	0x010a
        /*0486*/ 	.byte	0xff
	.zero		1


	//   ....[48]....
        /*0488*/ 	.word	0x00004800
        /*048c*/ 	.word	0x00000000
        /*0490*/ 	.word	0x00000020
        /*0494*/ 	.short	0x010a
        /*0496*/ 	.byte	0xff
	.zero		1


	//   ....[49]....
        /*0498*/ 	.word	0x00004860
        /*049c*/ 	.word	0x00000003
        /*04a0*/ 	.word	0x00000050
        /*04a4*/ 	.short	0x010a
        /*04a6*/ 	.byte	0xff
	.zero		1


	//   ....[50]....
        /*04a8*/ 	.word	0x000048e0
        /*04ac*/ 	.word	0x00000000
        /*04b0*/ 	.word	0x00000020
        /*04b4*/ 	.short	0x010a
        /*04b6*/ 	.byte	0xff
	.zero		1


	//   ....[51]....
        /*04b8*/ 	.word	0x00004940
        /*04bc*/ 	.word	0x00000002
        /*04c0*/ 	.word	0x00000050
        /*04c4*/ 	.short	0x010a
        /*04c6*/ 	.byte	0xff
	.zero		1


	//   ....[52]....
        /*04c8*/ 	.word	0x000049c0
        /*04cc*/ 	.word	0x00000000
        /*04d0*/ 	.word	0x00000048
        /*04d4*/ 	.short	0x010a
        /*04d6*/ 	.byte	0xff
	.zero		1


	//   ....[53]....
        /*04d8*/ 	.word	0x00004a40
        /*04dc*/ 	.word	0x00000000
        /*04e0*/ 	.word	0x00000000
        /*04e4*/ 	.short	0x010a
        /*04e6*/ 	.byte	0xff
	.zero		1


	//   ....[54]....
        /*04e8*/ 	.word	0x00004ab0
        /*04ec*/ 	.word	0x00000002
        /*04f0*/ 	.word	0x00000050
        /*04f4*/ 	.short	0x010a
        /*04f6*/ 	.byte	0xff
	.zero		1


	//   ....[55]....
        /*04f8*/ 	.word	0x00004b30
        /*04fc*/ 	.word	0x00000000
        /*0500*/ 	.word	0x00000048
        /*0504*/ 	.short	0x010a
        /*0506*/ 	.byte	0xff
	.zero		1


	//   ....[56]....
        /*0508*/ 	.word	0x00004b80
        /*050c*/ 	.word	0x00000057
        /*0510*/ 	.word	0x00000050
        /*0514*/ 	.short	0x010a
        /*0516*/ 	.byte	0xff
	.zero		1


	//   ....[57]....
        /*0518*/ 	.word	0x00004be0
        /*051c*/ 	.word	0x00000057
        /*0520*/ 	.word	0x00000040
        /*0524*/ 	.short	0x010a
        /*0526*/ 	.byte	0xff
	.zero		1


	//   ....[58]....
        /*0528*/ 	.word	0x00004c40
        /*052c*/ 	.word	0x00000003
        /*0530*/ 	.word	0x00000050
        /*0534*/ 	.short	0x010a
        /*0536*/ 	.byte	0xff
	.zero		1


	//----- nvinfo : EIATTR_NUM_MBARRIERS
	.align		4
.L_58:
        /*0538*/ 	.byte	0x03, 0x38
        /*053a*/ 	.short	0x000e


	//----- nvinfo : EIATTR_EXIT_INSTR_OFFSETS
	.align		4
        /*053c*/ 	.byte	0x04, 0x1c
        /*053e*/ 	.short	(.L_60 - .L_59)


	//   ....[0]....
.L_59:
        /*0540*/ 	.word	0x00002410


	//   ....[1]....
        /*0544*/ 	.word	0x00004640


	//----- nvinfo : EIATTR_MAX_THREADS
	.align		4
.L_60:
        /*0548*/ 	.byte	0x04, 0x05
        /*054a*/ 	.short	(.L_62 - .L_61)
.L_61:
        /*054c*/ 	.word	0x000000e0
        /*0550*/ 	.word	0x00000001
        /*0554*/ 	.word	0x00000001


	//----- nvinfo : EIATTR_CRS_STACK_SIZE
	.align		4
.L_62:
        /*0558*/ 	.byte	0x04, 0x1e
        /*055a*/ 	.short	(.L_64 - .L_63)
.L_63:
        /*055c*/ 	.word	0x00000000


	//----- nvinfo : EIATTR_CBANK_PARAM_SIZE
	.align		4
.L_64:
        /*0560*/ 	.byte	0x03, 0x19
        /*0562*/ 	.short	0x0404


	//----- nvinfo : EIATTR_PARAM_CBANK
	.align		4
        /*0564*/ 	.byte	0x04, 0x0a
        /*0566*/ 	.short	(.L_66 - .L_65)
	.align		4
.L_65:
        /*0568*/ 	.word	index@(.nv.constant0.kernel_cutlass_kernel_cudnngrouped_gemmgrouped_gemm_swiglugrouped_gemm_swiglu_quantBlockScaledContiguousGroupedGemmKernel_object_at__TiledMMA_ThrLayoutVMNK11110000_PermutationMNK____MMAAt_0)
        /*056c*/ 	.short	0x0380
        /*056e*/ 	.short	0x0404


	//----- nvinfo : EIATTR_SW_WAR
	.align		4
.L_66:
        /*0570*/ 	.byte	0x04, 0x36
        /*0572*/ 	.short	(.L_68 - .L_67)
.L_67:
        /*0574*/ 	.word	0x00000008
.L_68:


//--------------------- .nv.compat                --------------------------
	.section	.nv.compat,"",@"SHT_CUDA_COMPAT_INFO"
	.align	4
        /*0000*/ 	.byte	0x02, 0x02, 0x02, 0x00, 0x02, 0x05, 0x05, 0x00, 0x02, 0x03, 0x01, 0x00, 0x02, 0x06, 0x01, 0x00


//--------------------- .nv.callgraph             --------------------------
	.section	.nv.callgraph,"",@"SHT_CUDA_CALLGRAPH"
	.align	4
	.sectionentsize	8
	.align		4
        /*0000*/ 	.word	0x00000000
	.align		4
        /*0004*/ 	.word	0xffffffff
	.align		4
        /*0008*/ 	.word	0x00000000
	.align		4
        /*000c*/ 	.word	0xfffffffe
	.align		4
        /*0010*/ 	.word	0x00000000
	.align		4
        /*0014*/ 	.word	0xfffffffd
	.align		4
        /*0018*/ 	.word	0x00000000
	.align		4
        /*001c*/ 	.word	0xfffffffc


//--------------------- .text.kernel_cutlass_kernel_cudnngrouped_gemmgrouped_gemm_swiglugrouped_gemm_swiglu_quantBlockScaledContiguousGroupedGemmKernel_object_at__TiledMMA_ThrLayoutVMNK11110000_PermutationMNK____MMAAt_0 --------------------------
	.section	.text.kernel_cutlass_kernel_cudnngrouped_gemmgrouped_gemm_swiglugrouped_gemm_swiglu_quantBlockScaledContiguousGroupedGemmKernel_object_at__TiledMMA_ThrLayoutVMNK11110000_PermutationMNK____MMAAt_0,"ax",@progbits
	.align	128
        .global         kernel_cutlass_kernel_cudnngrouped_gemmgrouped_gemm_swiglugrouped_gemm_swiglu_quantBlockScaledContiguousGroupedGemmKernel_object_at__TiledMMA_ThrLayoutVMNK11110000_PermutationMNK____MMAAt_0
        .type           kernel_cutlass_kernel_cudnngrouped_gemmgrouped_gemm_swiglugrouped_gemm_swiglu_quantBlockScaledContiguousGroupedGemmKernel_object_at__TiledMMA_ThrLayoutVMNK11110000_PermutationMNK____MMAAt_0,@function
        .size           kernel_cutlass_kernel_cudnngrouped_gemmgrouped_gemm_swiglugrouped_gemm_swiglu_quantBlockScaledContiguousGroupedGemmKernel_object_at__TiledMMA_ThrLayoutVMNK11110000_PermutationMNK____MMAAt_0,(.L_x_85 - kernel_cutlass_kernel_cudnngrouped_gemmgrouped_gemm_swiglugrouped_gemm_swiglu_quantBlockScaledContiguousGroupedGemmKernel_object_at__TiledMMA_ThrLayoutVMNK11110000_PermutationMNK____MMAAt_0)
        .other          kernel_cutlass_kernel_cudnngrouped_gemmgrouped_gemm_swiglugrouped_gemm_swiglu_quantBlockScaledContiguousGroupedGemmKernel_object_at__TiledMMA_ThrLayoutVMNK11110000_PermutationMNK____MMAAt_0,@"STO_CUDA_ENTRY STV_DEFAULT"
kernel_cutlass_kernel_cudnngrouped_gemmgrouped_gemm_swiglugrouped_gemm_swiglu_quantBlockScaledContiguousGroupedGemmKernel_object_at__TiledMMA_ThrLayoutVMNK11110000_PermutationMNK____MMAAt_0:
.text.kernel_cutlass_kernel_cudnngrouped_gemmgrouped_gemm_swiglugrouped_gemm_swiglu_quantBlockScaledContiguousGroupedGemmKernel_object_at__TiledMMA_ThrLayoutVMNK11110000_PermutationMNK____MMAAt_0:
[----:B------:R-:W1:Y:S01]  /*0000*/  LDC R1, c[0x0][0x37c] ;  /* 0x0000df00ff017b82 */ /* 0x000e620000000800 */
[----:B------:R-:W2:Y:S01]  /*0010*/  S2R R3, SR_TID.Y ;  /* 0x0000000000037919 */ /* 0x000ea20000002200 */
[----:B------:R-:W3:Y:S01]  /*0020*/  LDCU UR5, c[0x0][0x360] ;  /* 0x00006c00ff0577ac */ /* 0x000ee20008000800 */
[----:B------:R-:W2:Y:S01]  /*0030*/  S2R R0, SR_TID.Z ;  /* 0x0000000000007919 */ /* 0x000ea20000002300 */
[----:B------:R-:W2:Y:S01]  /*0040*/  LDCU UR4, c[0x0][0x364] ;  /* 0x00006c80ff0477ac */ /* 0x000ea20008000800 */
[----:B------:R-:W3:Y:S01]  /*0050*/  S2R R104, SR_TID.X ;  /* 0x0000000000687919 */ /* 0x000ee20000002100 */
[----:B--2---:R-:W-:Y:S01]  /*0060*/  IMAD R3, R0, UR4, R3 ;  /* 0x0000000400037c24 */ /* 0x004fe2000f8e0203 */
[----:B------:R-:W2:Y:S03]  /*0070*/  LDCU.U8 UR4, c[0x0][0x381] ;  /* 0x00007020ff0477ac */ /* 0x000ea60008000000 */
[----:B---3--:R-:W-:Y:S01]  /*0080*/  IMAD R121, R3, UR5, R104 ;  /* 0x0000000503797c24 */ /* 0x008fe2000f8e0268 */
[----:B------:R-:W3:Y:S04]  /*0090*/  LDCU.U8 UR5, c[0x0][0x382] ;  /* 0x00007040ff0577ac */ /* 0x000ee80008000000 */
[----:B------:R-:W-:-:S06]  /*00a0*/  SHF.R.U32.HI R121, RZ, 0x5, R121 ;  /* 0x00000005ff797819 */ /* 0x000fcc0000011679 */
[----:B------:R-:W4:Y:S01]  /*00b0*/  SHFL.IDX PT, R121, R121, RZ, 0x1f ;  /* 0x00001fff79797589 */ /* 0x000f2200000e0000 */
[----:B--2---:R-:W-:Y:S02]  /*00c0*/  ULOP3.LUT UR4, UR4, 0x1, URZ, 0xc0, !UPT ;  /* 0x0000000104047892 */ /* 0x004fe4000f8ec0ff */
[----:B---3--:R-:W-:Y:S02]  /*00d0*/  ULOP3.LUT UR5, UR5, 0x1, URZ, 0xc0, !UPT ;  /* 0x0000000105057892 */ /* 0x008fe4000f8ec0ff */
[----:B------:R-:W-:Y:S02]  /*00e0*/  UISETP.NE.U32.AND UP5, UPT, UR4, 0x1, UPT ;  /* 0x000000010400788c */ /* 0x000fe4000bfa5070 */
[----:B------:R-:W-:Y:S01]  /*00f0*/  UISETP.NE.U32.AND UP6, UPT, UR5, 0x1, UPT ;  /* 0x000000010500788c */ /* 0x000fe2000bfc5070 */
[----:B----4-:R-:W-:-:S13]  /*0100*/  ISETP.NE.AND P0, PT, R121, 0x5, PT ;  /* 0x000000057900780c */ /* 0x010fda0003f05270 */
[----:B-1----:R-:W-:Y:S05]  /*0110*/  @P0 BRA `(.L_x_0) ;  /* 0x0000000000540947 */ /* 0x002fea0003800000 */
[----:B------:R-:W1:Y:S02]  /*0120*/  LDCU.64 UR4, c[0x0][0x348] ;  /* 0x00006900ff0477ac */ /* 0x000e640008000a00 */
[----:B-1----:R-:W-:Y:S02]  /*0130*/  UIADD3 UR14, UP0, UPT, UR4, 0x40, URZ ;  /* 0x00000040040e7890 */ /* 0x002fe4000ff1e0ff */
[----:B------:R-:W-:Y:S02]  /*0140*/  UIADD3 UR12, UP4, UPT, UR4, 0xc0, URZ ;  /* 0x000000c0040c7890 */ /* 0x000fe4000ff9e0ff */
[----:B------:R-:W-:Y:S02]  /*0150*/  UIADD3 UR10, UP3, UPT, UR4, 0x140, URZ ;  /* 0x00000140040a7890 */ /* 0x000fe4000ff7e0ff */
[----:B------:R-:W-:Y:S02]  /*0160*/  UIADD3 UR8, UP2, UPT, UR4, 0x1c0, URZ ;  /* 0x000001c004087890 */ /* 0x000fe4000ff5e0ff */
[----:B------:R-:W-:-:S02]  /*0170*/  UIADD3 UR6, UP1, UPT, UR4, 0x240, URZ ;  /* 0x0000024004067890 */ /* 0x000fc4000ff3e0ff */
[----:B------:R-:W-:Y:S02]  /*0180*/  UIADD3.X UR15, UPT, UPT, URZ, UR5, URZ, UP0, !UPT ;  /* 0x00000005ff0f7290 */ /* 0x000fe400087fe4ff */
[----:B------:R-:W-:Y:S02]  /*0190*/  UIADD3 UR4, UP0, UPT, UR4, 0x2c0, URZ ;  /* 0x000002c004047890 */ /* 0x000fe4000ff1e0ff */
[----:B------:R-:W-:Y:S02]  /*01a0*/  UIADD3.X UR13, UPT, UPT, URZ, UR5, URZ, UP4, !UPT ;  /* 0x00000005ff0d7290 */ /* 0x000fe4000a7fe4ff */
[----:B------:R-:W-:Y:S02]  /*01b0*/  UIADD3.X UR11, UPT, UPT, URZ, UR5, URZ, UP3, !UPT ;  /* 0x00000005ff0b7290 */ /* 0x000fe40009ffe4ff */
[----:B------:R-:W-:Y:S01]  /*01c0*/  UIADD3.X UR9, UPT, UPT, URZ, UR5, URZ, UP2, !UPT ;  /* 0x00000005ff097290 */ /* 0x000fe200097fe4ff */
[----:B------:R1:W-:Y:S01]  /*01d0*/  UTMACCTL.PF [UR14] ;  /* 0x000000000e0079b9 */ /* 0x0003e20008040000 */
[----:B------:R-:W-:-:S03]  /*01e0*/  UIADD3.X UR7, UPT, UPT, URZ, UR5, URZ, UP1, !UPT ;  /* 0x00000005ff077290 */ /* 0x000fc60008ffe4ff */
[----:B------:R1:W-:Y:S01]  /*01f0*/  UTMACCTL.PF [UR12] ;  /* 0x000000000c0079b9 */ /* 0x0003e20008040000 */
[----:B------:R-:W-:Y:S01]  /*0200*/  UIADD3.X UR5, UPT, UPT, URZ, UR5, URZ, UP0, !UPT ;  /* 0x00000005ff057290 */ /* 0x000fe200087fe4ff */
[----:B------:R1:W-:Y:S02]  /*0210*/  UTMACCTL.PF [UR10] ;  /* 0x000000000a0079b9 */ /* 0x0003e40008040000 */
[----:B------:R1:W-:Y:S02]  /*0220*/  UTMACCTL.PF [UR8] ;  /* 0x00000000080079b9 */ /* 0x0003e40008040000 */
[----:B------:R1:W-:Y:S04]  /*0230*/  UTMACCTL.PF [UR6] ;  /* 0x00000000060079b9 */ /* 0x0003e80008040000 */
[----:B------:R1:W-:Y:S01]  /*0240*/  UTMACCTL.PF [UR4] ;  /* 0x00000000040079b9 */ /* 0x0003e20008040000 */
[----:B------:R-:W-:Y:S01]  /*0250*/  UPLOP3.LUT UP4, UPT, UPT, UPT, UPT, 0x40, 0x4 ;  /* 0x000000000004789c */ /* 0x000fe20003f8e870 */
[----:B-1----:R-:W-:Y:S10]  /*0260*/  BRA `(.L_x_1) ;  /* 0x0000000000547947 */ /* 0x002ff40003800000 */
.L_x_0:
[----:B------:R-:W-:Y:S01]  /*0270*/  ISETP.NE.AND P0, PT, R121, RZ, PT ;  /* 0x000000ff7900720c */ /* 0x000fe20003f05270 */
[----:B------:R-:W-:-:S12]  /*0280*/  UPLOP3.LUT UP4, UPT, UPT, UPT, UPT, 0x40, 0x4 ;  /* 0x000000000004789c */ /* 0x000fd80003f8e870 */
[----:B------:R-:W-:Y:S05]  /*0290*/  @P0 BRA `(.L_x_1) ;  /* 0x0000000000480947 */ /* 0x000fea0003800000 */
[----:B------:R-:W1:Y:S01]  /*02a0*/  S2UR UR5, SR_CgaCtaId ;  /* 0x00000000000579c3 */ /* 0x000e620000008800 */
[----:B------:R-:W-:Y:S01]  /*02b0*/  UMOV UR6, 0x400 ;  /* 0x0000040000067882 */ /* 0x000fe20000000000 */
[----:B------:R-:W-:Y:S01]  /*02c0*/  UMOV UR4, 0x1 ;  /* 0x0000000100047882 */ /* 0x000fe20000000000 */
[----:B------:R-:W-:Y:S02]  /*02d0*/  UPLOP3.LUT UP4, UPT, UPT, UPT, UPT, 0x80, 0x8 ;  /* 0x000000000008789c */ /* 0x000fe40003f8f070 */
[----:B-1----:R-:W-:Y:S02]  /*02e0*/  ULEA UR5, UR5, UR6, 0x18 ;  /* 0x0000000605057291 */ /* 0x002fe4000f8ec0ff */
[----:B------:R-:W-:-:S04]  /*02f0*/  UIADD3 UR6, UPT, UPT, -UR4, 0x100000, URZ ;  /* 0x0010000004067890 */ /* 0x000fc8000fffe1ff */
[----:B------:R-:W-:Y:S02]  /*0300*/  USHF.L.U32 UR7, UR6, 0xb, URZ ;  /* 0x0000000b06077899 */ /* 0x000fe400080006ff */
[----:B------:R-:W-:Y:S01]  /*0310*/  USHF.L.U32 UR6, UR6, 0x1, URZ ;  /* 0x0000000106067899 */ /* 0x000fe200080006ff */
[----:B------:R-:W1:Y:S11]  /*0320*/  FENCE.VIEW.ASYNC.S ;  /* 0x00000000000073c6 */ /* 0x000e760000000000 */
[----:B-1----:R1:W2:Y:S01]  /*0330*/  SYNCS.EXCH.64 URZ, [UR5], UR6 ;  /* 0x0000000605ff75b2 */ /* 0x0022a20008000100 */
[----:B------:R1:W3:Y:S01]  /*0340*/  SYNCS.EXCH.64 URZ, [UR5+0x8], UR6 ;  /* 0x0000080605ff75b2 */ /* 0x0002e20008000100 */
[----:B------:R1:W4:Y:S01]  /*0350*/  SYNCS.EXCH.64 URZ, [UR5+0x10], UR6 ;  /* 0x0000100605ff75b2 */ /* 0x0003220008000100 */
[----:B------:R1:W1:Y:S01]  /*0360*/  SYNCS.EXCH.64 URZ, [UR5+0x18], UR6 ;  /* 0x0000180605ff75b2 */ /* 0x0002620008000100 */
[----:B------:R1:W1:Y:S01]  /*0370*/  SYNCS.EXCH.64 URZ, [UR5+0x20], UR6 ;  /* 0x0000200605ff75b2 */ /* 0x0002620008000100 */
[----:B------:R1:W1:Y:S01]  /*0380*/  SYNCS.EXCH.64 URZ, [UR5+0x28], UR6 ;  /* 0x0000280605ff75b2 */ /* 0x0002620008000100 */
[----:B------:R1:W1:Y:S01]  /*0390*/  SYNCS.EXCH.64 URZ, [UR5+0x30], UR6 ;  /* 0x0000300605ff75b2 */ /* 0x0002620008000100 */
[----:B------:R1:W1:Y:S01]  /*03a0*/  SYNCS.EXCH.64 URZ, [UR5+0x38], UR6 ;  /* 0x0000380605ff75b2 */ /* 0x0002620008000100 */
[----:B------:R-:W-:Y:S01]  /*03b0*/  NOP ;  /* 0x0000000000007918 */ /* 0x000fe20000000000 */
.L_x_1:
[----:B------:R-:W-:Y:S01]  /*03c0*/  NOP ;  /* 0x0000000000007918 */ /* 0x000fe20000000000 */
[----:B-1234-:R-:W-:Y:S06]  /*03d0*/  BAR.SYNC.DEFER_BLOCKING 0x0 ;  /* 0x0000000000007b1d */ /* 0x01efec0000010000 */
[----:B------:R-:W-:Y:S05]  /*03e0*/  BRA.U !UP4, `(.L_x_2) ;  /* 0x000000010c3c7547 */ /* 0x000fea000b800000 */
[----:B------:R-:W1:Y:S01]  /*03f0*/  S2UR UR6, SR_CgaCtaId ;  /* 0x00000000000679c3 */ /* 0x000e620000008800 */
[----:B------:R-:W-:Y:S01]  /*0400*/  UMOV UR7, 0x400 ;  /* 0x0000040000077882 */ /* 0x000fe20000000000 */
[----:B------:R-:W-:Y:S01]  /*0410*/  UMOV UR5, 0x1 ;  /* 0x0000000100057882 */ /* 0x000fe20000000000 */
[----:B------:R-:W-:Y:S01]  /*0420*/  UMOV UR4, 0x4 ;  /* 0x0000000400047882 */ /* 0x000fe20000000000 */
[----:B------:R-:W-:-:S04]  /*0430*/  UIADD3 UR8, UPT, UPT, -UR5, 0x100000, URZ ;  /* 0x0010000005087890 */ /* 0x000fc8000fffe1ff */
[----:B------:R-:W-:Y:S02]  /*0440*/  USHF.L.U32 UR9, UR8, 0xb, URZ ;  /* 0x0000000b08097899 */ /* 0x000fe400080006ff */
[----:B------:R-:W-:Y:S02]  /*0450*/  USHF.L.U32 UR8, UR8, 0x1, URZ ;  /* 0x0000000108087899 */ /* 0x000fe400080006ff */
[----:B------:R-:W-:-:S04]  /*0460*/  UIADD3 UR4, UPT, UPT, -UR4, 0x100000, URZ ;  /* 0x0010000004047890 */ /* 0x000fc8000fffe1ff */
[----:B------:R-:W-:Y:S02]  /*0470*/  USHF.L.U32 UR5, UR4, 0xb, URZ ;  /* 0x0000000b04057899 */ /* 0x000fe400080006ff */
[----:B------:R-:W-:Y:S02]  /*0480*/  USHF.L.U32 UR4, UR4, 0x1, URZ ;  /* 0x0000000104047899 */ /* 0x000fe400080006ff */
[----:B-1----:R-:W-:Y:S01]  /*0490*/  ULEA UR6, UR6, UR7, 0x18 ;  /* 0x0000000706067291 */ /* 0x002fe2000f8ec0ff */
[----:B------:R-:W1:Y:S11]  /*04a0*/  FENCE.VIEW.ASYNC.S ;  /* 0x00000000000073c6 */ /* 0x000e760000000000 */
[----:B-1----:R1:W2:Y:S01]  /*04b0*/  SYNCS.EXCH.64 URZ, [UR6+0x40], UR8 ;  /* 0x0000400806ff75b2 */ /* 0x0022a20008000100 */
[----:B------:R1:W3:Y:S01]  /*04c0*/  SYNCS.EXCH.64 URZ, [UR6+0x48], UR4 ;  /* 0x0000480406ff75b2 */ /* 0x0002e20008000100 */
[----:B------:R-:W-:Y:S01]  /*04d0*/  NOP ;  /* 0x0000000000007918 */ /* 0x000fe20000000000 */
.L_x_2:
[----:B------:R-:W-:Y:S01]  /*04e0*/  NOP ;  /* 0x0000000000007918 */ /* 0x000fe20000000000 */
[----:B--23--:R-:W-:Y:S06]  /*04f0*/  BAR.SYNC.DEFER_BLOCKING 0x0 ;  /* 0x0000000000007b1d */ /* 0x00cfec0000010000 */
[----:B------:R-:W-:Y:S05]  /*0500*/  BRA.U !UP4, `(.L_x_3) ;  /* 0x000000010c447547 */ /* 0x000fea000b800000 */
[----:B-1----:R-:W1:Y:S01]  /*0510*/  S2UR UR6, SR_CgaCtaId ;  /* 0x00000000000679c3 */ /* 0x002e620000008800 */
        /* <DEDUP_REMOVED lines=11> */
[----:B-1----:R2:W3:Y:S01]  /*05d0*/  SYNCS.EXCH.64 URZ, [UR6+0x50], UR8 ;  /* 0x0000500806ff75b2 */ /* 0x0024e20008000100 */
[----:B------:R2:W4:Y:S01]  /*05e0*/  SYNCS.EXCH.64 URZ, [UR6+0x58], UR8 ;  /* 0x0000580806ff75b2 */ /* 0x0005220008000100 */
[----:B------:R2:W1:Y:S01]  /*05f0*/  SYNCS.EXCH.64 URZ, [UR6+0x60], UR4 ;  /* 0x0000600406ff75b2 */ /* 0x0004620008000100 */
[----:B------:R2:W1:Y:S02]  /*0600*/  SYNCS.EXCH.64 URZ, [UR6+0x68], UR4 ;  /* 0x0000680406ff75b2 */ /* 0x0004640008000100 */
[----:B--2---:R-:W-:Y:S01]  /*0610*/  NOP ;  /* 0x0000000000007918 */ /* 0x004fe20000000000 */
.L_x_3:
[----:B------:R-:W-:Y:S01]  /*0620*/  NOP ;  /* 0x0000000000007918 */ /* 0x000fe20000000000 */
[----:B-1-34-:R-:W-:Y:S08]  /*0630*/  BAR.SYNC.DEFER_BLOCKING 0x0 ;  /* 0x0000000000007b1d */ /* 0x01aff00000010000 */
[----:B------:R-:W-:Y:S01]  /*0640*/  BAR.SYNC.DEFER_BLOCKING 0x1, 0xe0 ;  /* 0x0043800000007b1d */ /* 0x000fe20000010000 */
[----:B------:R-:W-:-:S05]  /*0650*/  ISETP.NE.AND P0, PT, R121, 0x6, PT ;  /* 0x000000067900780c */ /* 0x000fca0003f05270 */
[----:B------:R-:W1:Y:S08]  /*0660*/  LDCU.64 UR14, c[0x0][0x358] ;  /* 0x00006b00ff0e77ac */ /* 0x000e700008000a00 */
[----:B------:R-:W-:Y:S05]  /*0670*/  @P0 BRA `(.L_x_4) ;  /* 0x0000000800880947 */ /* 0x000fea0003800000 */
[----:B------:R-:W-:Y:S01]  /*0680*/  LOP3.LUT R0, R104, 0x1f, RZ, 0xc0, !PT ;  /* 0x0000001f68007812 */ /* 0x000fe200078ec0ff */
[----:B------:R-:W-:Y:S01]  /*0690*/  IMAD.MOV.U32 R18, RZ, RZ, 0x7fffffff ;  /* 0x7fffffffff127424 */ /* 0x000fe200078e00ff */
[----:B------:R-:W2:Y:S01]  /*06a0*/  S2UR UR9, SR_CTAID.Z ;  /* 0x00000000000979c3 */ /* 0x000ea20000002700 */
[----:B------:R-:W2:Y:S01]  /*06b0*/  LDCU.64 UR6, c[0x0][0x760] ;  /* 0x0000ec00ff0677ac */ /* 0x000ea20008000a00 */
[C---:B------:R-:W-:Y:S01]  /*06c0*/  ISETP.GT.U32.AND P0, PT, R0.reuse, 0x7, PT ;  /* 0x000000070000780c */ /* 0x040fe20003f04070 */
[----:B------:R-:W3:Y:S01]  /*06d0*/  LDCU.U8 UR8, c[0x0][0x768] ;  /* 0x0000ed00ff0877ac */ /* 0x000ee20008000000 */
[----:B------:R-:W4:Y:S01]  /*06e0*/  LDCU.U8 UR10, c[0x0][0x769] ;  /* 0x0000ed20ff0a77ac */ /* 0x000f220008000000 */
[----:B------:R-:W5:Y:S10]  /*06f0*/  LDCU.U8 UR13, c[0x0][0x781] ;  /* 0x0000f020ff0d77ac */ /* 0x000f740008000000 */
[----:B------:R-:W1:Y:S01]  /*0700*/  @!P0 LDC.64 R2, c[0x0][0x748] ;  /* 0x0001d200ff028b82 */ /* 0x000e620000000a00 */
[----:B------:R-:W1:Y:S02]  /*0710*/  LDCU UR20, c[0x0][0x770] ;  /* 0x0000ee00ff1477ac */ /* 0x000e640008000800 */
[----:B-1----:R-:W-:-:S05]  /*0720*/  @!P0 IMAD.WIDE.U32 R2, R0, 0x4, R2 ;  /* 0x0000000400028825 */ /* 0x002fca00078e0002 */
[----:B------:R-:W5:Y:S01]  /*0730*/  @!P0 LDG.E R18, desc[UR14][R2.64] ;  /* 0x0000000e02128981 */ /* 0x000f62000c1e1900 */
[----:B--2---:R-:W-:Y:S01]  /*0740*/  UIMAD.WIDE.U32 UR4, UR9, UR7, URZ ;  /* 0x00000007090472a5 */ /* 0x004fe2000f8e00ff */
[----:B------:R-:W-:Y:S01]  /*0750*/  HFMA2 R0, -RZ, RZ, 0, 5.9604644775390625e-08 ;  /* 0x00000001ff007431 */ /* 0x000fe200000001ff */
[----:B------:R-:W-:Y:S01]  /*0760*/  UISETP.GT.U32.AND UP0, UPT, UR9, 0x1ff, UPT ;  /* 0x000001ff0900788c */ /* 0x000fe2000bf04070 */
[----:B------:R-:W-:-:S04]  /*0770*/  IMAD.MOV.U32 R10, RZ, RZ, RZ ;  /* 0x000000ffff0a7224 */ /* 0x000fc800078e00ff */
[----:B------:R-:W-:Y:S02]  /*0780*/  UMOV UR11, UR5 ;  /* 0x00000005000b7c82 */ /* 0x000fe40008000000 */
[----:B------:R-:W-:Y:S02]  /*0790*/  UIADD3 UR7, UPT, UPT, -UR11, UR9, URZ ;  /* 0x000000090b077290 */ /* 0x000fe4000fffe1ff */
[----:B------:R-:W1:Y:S02]  /*07a0*/  LDCU.64 UR4, c[0x0][0x778] ;  /* 0x0000ef00ff0477ac */ /* 0x000e640008000a00 */
[----:B---3--:R-:W-:-:S04]  /*07b0*/  USHF.R.U32.HI UR7, URZ, UR8, UR7 ;  /* 0x00000008ff077299 */ /* 0x008fc80008011607 */
[----:B------:R-:W-:-:S04]  /*07c0*/  UIADD3 UR11, UPT, UPT, UR11, UR7, URZ ;  /* 0x000000070b0b7290 */ /* 0x000fc8000fffe0ff */
[----:B----4-:R-:W-:-:S03]  /*07d0*/  USHF.R.U32.HI UR11, URZ, UR10, UR11 ;  /* 0x0000000aff0b7299 */ /* 0x010fc6000801160b */
[----:B------:R-:W2:Y:S01]  /*07e0*/  LDCU.U8 UR7, c[0x0][0x780] ;  /* 0x0000f000ff0777ac */ /* 0x000ea20008000000 */
[----:B------:R-:W-:-:S04]  /*07f0*/  UIADD3 UR11, UPT, UPT, -UR11, URZ, URZ ;  /* 0x000000ff0b0b7290 */ /* 0x000fc8000fffe1ff */
[----:B------:R-:W-:-:S04]  /*0800*/  UIMAD UR6, UR11, UR6, UR9 ;  /* 0x000000060b0672a4 */ /* 0x000fc8000f8e0209 */
[----:B-1----:R-:W-:-:S07]  /*0810*/  UIMAD.WIDE.U32 UR16, UR6, UR5, URZ ;  /* 0x00000005061072a5 */ /* 0x002fce000f8e00ff */
[----:B------:R-:W-:Y:S02]  /*0820*/  UMOV UR5, UR17 ;  /* 0x0000001100057c82 */ /* 0x000fe40008000000 */
[----:B------:R-:W-:Y:S02]  /*0830*/  UIADD3 UR18, UPT, UPT, UR6, -UR5, URZ ;  /* 0x8000000506127290 */ /* 0x000fe4000fffe0ff */
[----:B------:R-:W1:Y:S02]  /*0840*/  LDCU.U8 UR17, c[0x0][0x774] ;  /* 0x0000ee80ff1177ac */ /* 0x000e640008000000 */
[----:B--2---:R-:W-:Y:S01]  /*0850*/  USHF.R.U32.HI UR18, URZ, UR7, UR18 ;  /* 0x00000007ff127299 */ /* 0x004fe20008011612 */
[----:B------:R-:W2:Y:S03]  /*0860*/  LDCU.U8 UR16, c[0x0][0x775] ;  /* 0x0000eea0ff1077ac */ /* 0x000ea60008000000 */
[----:B------:R-:W-:Y:S01]  /*0870*/  UIADD3 UR18, UPT, UPT, UR5, UR18, URZ ;  /* 0x0000001205127290 */ /* 0x000fe2000fffe0ff */
[----:B------:R-:W3:Y:S03]  /*0880*/  LDCU UR5, c[0x0][0x76c] ;  /* 0x0000ed80ff0577ac */ /* 0x000ee60008000800 */
[----:B-----5:R-:W-:-:S04]  /*0890*/  USHF.R.U32.HI UR18, URZ, UR13, UR18 ;  /* 0x0000000dff127299 */ /* 0x020fc80008011612 */
[----:B------:R-:W-:Y:S02]  /*08a0*/  UIMAD.WIDE.U32 UR20, UR18, UR20, URZ ;  /* 0x00000014121472a5 */ /* 0x000fe4000f8e00ff */
[----:B------:R-:W-:-:S04]  /*08b0*/  UIADD3 UR12, UPT, UPT, -UR18, URZ, URZ ;  /* 0x000000ff120c7290 */ /* 0x000fc8000fffe1ff */
[----:B------:R-:W-:Y:S01]  /*08c0*/  UIMAD UR4, UR12, UR4, UR6 ;  /* 0x000000040c0472a4 */ /* 0x000fe2000f8e0206 */
[----:B------:R-:W-:Y:S02]  /*08d0*/  UMOV UR19, UR21 ;  /* 0x0000001500137c82 */ /* 0x000fe40008000000 */
[----:B------:R-:W-:-:S03]  /*08e0*/  UIADD3 UR11, UPT, UPT, UR18, -UR19, URZ ;  /* 0x80000013120b7290 */ /* 0x000fc6000fffe0ff */
[----:B------:R-:W-:Y:S01]  /*08f0*/  MOV R5, UR4 ;  /* 0x0000000400057c02 */ /* 0x000fe20008000f00 */
[----:B-1----:R-:W-:-:S04]  /*0900*/  USHF.R.U32.HI UR11, URZ, UR17, UR11 ;  /* 0x00000011ff0b7299 */ /* 0x002fc8000801160b */
[----:B------:R-:W-:-:S04]  /*0910*/  UIADD3 UR11, UPT, UPT, UR19, UR11, URZ ;  /* 0x0000000b130b7290 */ /* 0x000fc8000fffe0ff */
[----:B--2---:R-:W-:-:S04]  /*0920*/  USHF.R.U32.HI UR11, URZ, UR16, UR11 ;  /* 0x00000010ff0b7299 */ /* 0x004fc8000801160b */
[----:B------:R-:W-:-:S04]  /*0930*/  UIADD3 UR11, UPT, UPT, -UR11, URZ, URZ ;  /* 0x000000ff0b0b7290 */ /* 0x000fc8000fffe1ff */
[----:B---3--:R-:W-:-:S06]  /*0940*/  UIMAD UR5, UR11, UR5, UR18 ;  /* 0x000000050b0572a4 */ /* 0x008fcc000f8e0212 */
[----:B------:R-:W-:Y:S01]  /*0950*/  IMAD.U32 R4, RZ, RZ, UR5 ;  /* 0x00000005ff047e24 */ /* 0x000fe2000f8e00ff */
[----:B------:R1:W2:Y:S01]  /*0960*/  SHFL.IDX PT, R2, R18, 0x7, 0x1f ;  /* 0x00e01f0012027f89 */ /* 0x0002a200000e0000 */
[----:B------:R-:W-:Y:S05]  /*0970*/  BRA.U UP0, `(.L_x_5) ;  /* 0x0000000500547547 */ /* 0x000fea000b800000 */
[----:B--2---:R-:W-:Y:S01]  /*0980*/  SHF.R.S32.HI R17, RZ, 0x1f, R2 ;  /* 0x0000001fff117819 */ /* 0x004fe20000011402 */
[----:B------:R-:W2:Y:S01]  /*0990*/  LDC R0, c[0x0][0x374] ;  /* 0x0000dd00ff007b82 */ /* 0x000ea20000000800 */
[----:B------:R-:W-:Y:S01]  /*09a0*/  IMAD.U32 R19, RZ, RZ, UR9 ;  /* 0x00000009ff137e24 */ /* 0x000fe2000f8e00ff */
[----:B------:R-:W-:Y:S01]  /*09b0*/  MOV R10, RZ ;  /* 0x000000ff000a7202 */ /* 0x000fe20000000f00 */
[----:B------:R-:W-:Y:S01]  /*09c0*/  IMAD.MOV.U32 R6, RZ, RZ, -0x1 ;  /* 0xffffffffff067424 */ /* 0x000fe200078e00ff */
[----:B------:R-:W-:Y:S02]  /*09d0*/  LEA.HI R17, R17, R2, RZ, 0x7 ;  /* 0x0000000211117211 */ /* 0x000fe400078f38ff */
[----:B------:R-:W-:Y:S02]  /*09e0*/  MOV R15, RZ ;  /* 0x000000ff000f7202 */ /* 0x000fe40000000f00 */
[----:B------:R-:W2:Y:S01]  /*09f0*/  LDC R7, c[0x0][0x370] ;  /* 0x0000dc00ff077b82 */ /* 0x000ea20000000800 */
[----:B------:R-:W-:-:S04]  /*0a00*/  LOP3.LUT R3, R17, 0xffffff80, RZ, 0xc0, !PT ;  /* 0xffffff8011037812 */ /* 0x000fc800078ec0ff */
[----:B------:R-:W-:-:S03]  /*0a10*/  ISETP.NE.AND P0, PT, R2, R3, PT ;  /* 0x000000030200720c */ /* 0x000fc60003f05270 */
[----:B------:R-:W3:Y:S01]  /*0a20*/  LDC R16, c[0x0][0x378] ;  /* 0x0000de00ff107b82 */ /* 0x000ee20000000800 */
[----:B------:R-:W-:-:S07]  /*0a30*/  ISETP.LT.AND P0, PT, R2, RZ, P0 ;  /* 0x000000ff0200720c */ /* 0x000fce0000701270 */
[----:B------:R-:W4:Y:S08]  /*0a40*/  LDC R12, c[0x0][0x770] ;  /* 0x0001dc00ff0c7b82 */ /* 0x000f300000000800 */
[----:B------:R-:W1:Y:S01]  /*0a50*/  LDC R11, c[0x0][0x76c] ;  /* 0x0001db00ff0b7b82 */ /* 0x000e620000000800 */
[----:B--2---:R-:W-:Y:S01]  /*0a60*/  IMAD R7, R0, R7, RZ ;  /* 0x0000000700077224 */ /* 0x004fe200078e02ff */
[----:B------:R-:W-:-:S02]  /*0a70*/  SHF.R.S32.HI R0, RZ, 0x7, R17 ;  /* 0x00000007ff007819 */ /* 0x000fc40000011411 */
[----:B------:R-:W-:-:S03]  /*0a80*/  LEA.HI.SX32 R17, R17, 0xffffffff, 0x19 ;  /* 0xffffffff11117811 */ /* 0x000fc600078fcaff */
[----:B------:R-:W-:Y:S01]  /*0a90*/  @!P0 IMAD.MOV R17, RZ, RZ, R0 ;  /* 0x000000ffff118224 */ /* 0x000fe200078e0200 */
[----:B------:R-:W2:Y:S01]  /*0aa0*/  LDC.64 R8, c[0x0][0x760] ;  /* 0x0001d800ff087b82 */ /* 0x000ea20000000a00 */
[----:B---3--:R-:W-:Y:S02]  /*0ab0*/  IMAD R16, R7, R16, RZ ;  /* 0x0000001007107224 */ /* 0x008fe400078e02ff */
[----:B------:R-:W-:-:S05]  /*0ac0*/  IMAD.MOV.U32 R0, RZ, RZ, 0x1 ;  /* 0x00000001ff007424 */ /* 0x000fca00078e00ff */
[----:B------:R-:W3:Y:S02]  /*0ad0*/  LDC.64 R2, c[0x0][0x778] ;  /* 0x0001de00ff027b82 */ /* 0x000ee40000000a00 */
.L_x_10:
[----:B------:R-:W-:-:S13]  /*0ae0*/  ISETP.GE.AND P0, PT, R4, R17, PT ;  /* 0x000000110400720c */ /* 0x000fda0003f06270 */
[----:B------:R-:W-:Y:S05]  /*0af0*/  @P0 BRA `(.L_x_6) ;  /* 0x0000000000940947 */ /* 0x000fea0003800000 */
[----:B------:R-:W-:-:S04]  /*0b00*/  SHF.L.U32 R7, R4, 0x7, RZ ;  /* 0x0000000704077819 */ /* 0x000fc800000006ff */
[----:B------:R-:W-:-:S13]  /*0b10*/  ISETP.GE.AND P0, PT, R7, R15, PT ;  /* 0x0000000f0700720c */ /* 0x000fda0003f06270 */
[----:B------:R-:W-:Y:S05]  /*0b20*/  @!P0 BRA `(.L_x_7) ;  /* 0x0000000000388947 */ /* 0x000fea0003800000 */
[----:B------:R-:W-:Y:S01]  /*0b30*/  VIADD R13, R6, 0x1 ;  /* 0x00000001060d7836 */ /* 0x000fe20000000000 */
[----:B------:R-:W-:-:S04]  /*0b40*/  MOV R6, 0xffffffff ;  /* 0xffffffff00067802 */ /* 0x000fc80000000f00 */
[----:B------:R-:W-:-:S13]  /*0b50*/  ISETP.GT.U32.AND P0, PT, R13, 0x1f, PT ;  /* 0x0000001f0d00780c */ /* 0x000fda0003f04070 */
[----:B------:R-:W-:Y:S05]  /*0b60*/  @P0 BRA `(.L_x_8) ;  /* 0x0000000000240947 */ /* 0x000fea0003800000 */
[----:B------:R-:W-:Y:S01]  /*0b70*/  ISETP.GT.AND P0, PT, R18, R7, PT ;  /* 0x000000071200720c */ /* 0x000fe20003f04270 */
[----:B------:R-:W-:-:S05]  /*0b80*/  IMAD.MOV.U32 R6, RZ, RZ, -0x1 ;  /* 0xffffffffff067424 */ /* 0x000fca00078e00ff */
[----:B------:R-:W-:-:S07]  /*0b90*/  SHF.L.U32 R6, R6, R13, RZ ;  /* 0x0000000d06067219 */ /* 0x000fce00000006ff */
[----:B------:R-:W-:-:S04]  /*0ba0*/  VOTE.ANY R7, PT, P0 ;  /* 0x0000000000077806 */ /* 0x000fc800000e0100 */
[----:B------:R-:W-:-:S05]  /*0bb0*/  LOP3.LUT P0, R7, R7, RZ, R6, 0xa0, !PT ;  /* 0x000000ff07077212 */ /* 0x000fca000780a006 */
[----:B------:R-:W-:-:S05]  /*0bc0*/  VIADD R6, R7, 0xffffffff ;  /* 0xffffffff07067836 */ /* 0x000fca0000000000 */
[----:B------:R-:W-:-:S04]  /*0bd0*/  LOP3.LUT R7, R7, R6, RZ, 0xc, !PT ;  /* 0x0000000607077212 */ /* 0x000fc800078e0cff */
[----:B------:R-:W5:Y:S02]  /*0be0*/  POPC R6, R7 ;  /* 0x0000000700067309 */ /* 0x000f640000000000 */
[----:B-----5:R-:W-:-:S07]  /*0bf0*/  SEL R6, R6, 0xffffffff, P0 ;  /* 0xffffffff06067807 */ /* 0x020fce0000000000 */
.L_x_8:
[----:B------:R4:W3:Y:S02]  /*0c00*/  SHFL.IDX PT, R15, R18, R6, 0x1f ;  /* 0x00001f06120f7589 */ /* 0x0008e400000e0000 */
.L_x_7:
[----:B------:R-:W5:Y:S01]  /*0c10*/  S2R R13, SR_CgaCtaId ;  /* 0x00000000000d7919 */ /* 0x000f620000008800 */
[----:B------:R-:W-:Y:S01]  /*0c20*/  MOV R14, 0x400 ;  /* 0x00000400000e7802 */ /* 0x000fe20000000f00 */
[----:B------:R-:W-:-:S03]  /*0c30*/  IMAD.U32 R21, R0, -0x80000000, RZ ;  /* 0x8000000000157824 */ /* 0x000fc600078e00ff */
[----:B-----5:R-:W-:-:S05]  /*0c40*/  LEA R13, R13, R14, 0x18 ;  /* 0x0000000e0d0d7211 */ /* 0x020fca00078ec0ff */
[----:B------:R-:W-:-:S04]  /*0c50*/  IMAD R14, R10, 0x8, R13 ;  /* 0x000000080a0e7824 */ /* 0x000fc800078e020d */
[----:B------:R-:W5:Y:S02]  /*0c60*/  SYNCS.PHASECHK.TRANS64.TRYWAIT P0, [R14+URZ+0x60], R21 ;  /* 0x000060150e0075a7 */ /* 0x000f6400080011ff */
[----:B-----5:R-:W-:Y:S05]  /*0c70*/  @!P0 BRA `(.L_x_9) ;  /* 0x0000003800748947 */ /* 0x020fea0003800000 */
.L_x_59:
[----:B------:R-:W-:Y:S01]  /*0c80*/  ELECT P0, URZ, PT ;  /* 0x0000000000ff782f */ /* 0x000fe20003800000 */
[----:B------:R-:W-:-:S12]  /*0c90*/  IMAD.MOV.U32 R7, RZ, RZ, 0x1 ;  /* 0x00000001ff077424 */ /* 0x000fd800078e00ff */
[C---:B------:R-:W-:Y:S02]  /*0ca0*/  @P0 IMAD R13, R10.reuse, 0x10, R13 ;  /* 0x000000100a0d0824 */ /* 0x040fe400078e020d */
[----:B------:R-:W-:-:S03]  /*0cb0*/  VIADD R10, R10, 0x1 ;  /* 0x000000010a0a7836 */ /* 0x000fc60000000000 */
[----:B------:R4:W-:Y:S02]  /*0cc0*/  @P0 STS.128 [R13+0x38410], R4 ;  /* 0x038410040d000388 */ /* 0x0009e40000000c00 */
[----:B------:R-:W-:Y:S01]  /*0cd0*/  ISETP.NE.AND P0, PT, R10, 0x2, PT ;  /* 0x000000020a00780c */ /* 0x000fe20003f05270 */
[----:B------:R5:W-:Y:S06]  /*0ce0*/  MEMBAR.ALL.CTA ;  /* 0x0000000000007992 */ /* 0x000bec0000008000 */
[----:B-----5:R-:W5:Y:S01]  /*0cf0*/  FENCE.VIEW.ASYNC.S ;  /* 0x00000000000073c6 */ /* 0x020f620000000000 */
[----:B----4-:R-:W-:-:S02]  /*0d00*/  SEL R21, RZ, 0x1, P0 ;  /* 0x00000001ff157807 */ /* 0x010fc40000000000 */
[----:B------:R-:W-:Y:S02]  /*0d10*/  SEL R10, R10, RZ, P0 ;  /* 0x000000ff0a0a7207 */ /* 0x000fe40000000000 */
[----:B------:R-:W-:Y:S01]  /*0d20*/  LOP3.LUT R0, R0, R21, RZ, 0x3c, !PT ;  /* 0x0000001500007212 */ /* 0x000fe200078e3cff */
[----:B-----5:R-:W-:Y:S06]  /*0d30*/  BAR.SYNC.DEFER_BLOCKING 0x4, 0x20 ;  /* 0x0100800000007b1d */ /* 0x020fec0000010000 */
[----:B------:R4:W-:Y:S02]  /*0d40*/  SYNCS.ARRIVE.TRANS64.ART0 RZ, [R14+URZ+0x50], R7 ;  /* 0x000050070eff79a7 */ /* 0x0009e400085000ff */
.L_x_6:
[----:B------:R-:W-:-:S04]  /*0d50*/  IMAD.IADD R19, R16, 0x1, R19 ;  /* 0x0000000110137824 */ /* 0x000fc800078e0213 */
[C---:B--2---:R-:W-:Y:S01]  /*0d60*/  IMAD.HI.U32 R5, R19.reuse, R9, RZ ;  /* 0x0000000913057227 */ /* 0x044fe200078e00ff */
[----:B------:R-:W-:-:S03]  /*0d70*/  ISETP.GE.AND P0, PT, R19, 0x200, PT ;  /* 0x000002001300780c */ /* 0x000fc60003f06270 */
[----:B------:R-:W-:-:S05]  /*0d80*/  IMAD.IADD R4, R19, 0x1, -R5 ;  /* 0x0000000113047824 */ /* 0x000fca00078e0a05 */
[----:B------:R-:W-:-:S04]  /*0d90*/  SHF.R.U32.HI R4, RZ, UR8, R4 ;  /* 0x00000008ff047c19 */ /* 0x000fc80008011604 */
[----:B------:R-:W-:-:S04]  /*0da0*/  IADD3 R4, PT, PT, R5, R4, RZ ;  /* 0x0000000405047210 */ /* 0x000fc80007ffe0ff */
[----:B----4-:R-:W-:-:S05]  /*0db0*/  SHF.R.U32.HI R14, RZ, UR10, R4 ;  /* 0x0000000aff0e7c19 */ /* 0x010fca0008011604 */
[----:B------:R-:W-:-:S04]  /*0dc0*/  IMAD.MOV R14, RZ, RZ, -R14 ;  /* 0x000000ffff0e7224 */ /* 0x000fc800078e0a0e */
[----:B------:R-:W-:-:S04]  /*0dd0*/  IMAD R14, R8, R14, R19 ;  /* 0x0000000e080e7224 */ /* 0x000fc800078e0213 */
[----:B---3--:R-:W-:-:S05]  /*0de0*/  IMAD.HI.U32 R5, R14, R3, RZ ;  /* 0x000000030e057227 */ /* 0x008fca00078e00ff */
[----:B------:R-:W-:-:S04]  /*0df0*/  IADD3 R4, PT, PT, R14, -R5, RZ ;  /* 0x800000050e047210 */ /* 0x000fc80007ffe0ff */
[----:B------:R-:W-:-:S05]  /*0e00*/  SHF.R.U32.HI R4, RZ, UR7, R4 ;  /* 0x00000007ff047c19 */ /* 0x000fca0008011604 */
[----:B------:R-:W-:-:S05]  /*0e10*/  IMAD.IADD R4, R5, 0x1, R4 ;  /* 0x0000000105047824 */ /* 0x000fca00078e0204 */
[----:B------:R-:W-:-:S05]  /*0e20*/  SHF.R.U32.HI R7, RZ, UR13, R4 ;  /* 0x0000000dff077c19 */ /* 0x000fca0008011604 */
[----:B------:R-:W-:-:S05]  /*0e30*/  IMAD.HI.U32 R5, R7, R12, RZ ;  /* 0x0000000c07057227 */ /* 0x000fca00078e00ff */
[----:B------:R-:W-:-:S04]  /*0e40*/  IADD3 R4, PT, PT, R7, -R5, RZ ;  /* 0x8000000507047210 */ /* 0x000fc80007ffe0ff */
[----:B------:R-:W-:-:S05]  /*0e50*/  SHF.R.U32.HI R4, RZ, UR17, R4 ;  /* 0x00000011ff047c19 */ /* 0x000fca0008011604 */
[----:B------:R-:W-:Y:S01]  /*0e60*/  IMAD.IADD R4, R5, 0x1, R4 ;  /* 0x0000000105047824 */ /* 0x000fe200078e0204 */
[----:B------:R-:W-:-:S04]  /*0e70*/  IADD3 R5, PT, PT, -R7, RZ, RZ ;  /* 0x000000ff07057210 */ /* 0x000fc80007ffe1ff */
[----:B------:R-:W-:Y:S01]  /*0e80*/  SHF.R.U32.HI R4, RZ, UR16, R4 ;  /* 0x00000010ff047c19 */ /* 0x000fe20008011604 */
[----:B------:R-:W-:-:S03]  /*0e90*/  IMAD R5, R2, R5, R14 ;  /* 0x0000000502057224 */ /* 0x000fc600078e020e */
[----:B------:R-:W-:-:S05]  /*0ea0*/  IADD3 R4, PT, PT, -R4, RZ, RZ ;  /* 0x000000ff04047210 */ /* 0x000fca0007ffe1ff */
[----:B-1----:R-:W-:Y:S01]  /*0eb0*/  IMAD R4, R11, R4, R7 ;  /* 0x000000040b047224 */ /* 0x002fe200078e0207 */
[----:B------:R-:W-:Y:S06]  /*0ec0*/  @!P0 BRA `(.L_x_10) ;  /* 0xfffffffc00048947 */ /* 0x000fec000383ffff */
.L_x_5:
[----:B------:R-:W3:Y:S01]  /*0ed0*/  S2R R3, SR_CgaCtaId ;  /* 0x0000000000037919 */ /* 0x000ee20000008800 */
[----:B--2---:R-:W-:Y:S01]  /*0ee0*/  MOV R2, 0x400 ;  /* 0x0000040000027802 */ /* 0x004fe20000000f00 */
[----:B------:R-:W-:Y:S01]  /*0ef0*/  IMAD.U32 R6, R0, -0x80000000, RZ ;  /* 0x8000000000067824 */ /* 0x000fe200078e00ff */
[C---:B------:R-:W-:Y:S01]  /*0f00*/  ISETP.NE.AND P0, PT, R10.reuse, 0x1, PT ;  /* 0x000000010a00780c */ /* 0x040fe20003f05270 */
[----:B------:R-:W-:-:S05]  /*0f10*/  VIADD R8, R10, 0x2 ;  /* 0x000000020a087836 */ /* 0x000fca0000000000 */
[----:B------:R-:W-:Y:S02]  /*0f20*/  SEL R8, R8, 0x1, P0 ;  /* 0x0000000108087807 */ /* 0x000fe40000000000 */
[----:B---3--:R-:W-:-:S05]  /*0f30*/  LEA R3, R3, R2, 0x18 ;  /* 0x0000000203037211 */ /* 0x008fca00078ec0ff */
[----:B------:R-:W-:-:S04]  /*0f40*/  IMAD R2, R10, 0x8, R3 ;  /* 0x000000080a027824 */ /* 0x000fc800078e0203 */
[----:B------:R-:W2:Y:S02]  /*0f50*/  SYNCS.PHASECHK.TRANS64.TRYWAIT P1, [R2+URZ+0x60], R6 ;  /* 0x00006006020075a7 */ /* 0x000ea400080211ff */
[----:B--2---:R-:W-:Y:S05]  /*0f60*/  @!P1 BRA `(.L_x_11) ;  /* 0x0000003400d09947 */ /* 0x004fea0003800000 */
.L_x_61:
[----:B------:R-:W-:Y:S02]  /*0f70*/  ELECT P2, URZ, PT ;  /* 0x0000000000ff782f */ /* 0x000fe40003840000 */
[----:B------:R-:W-:Y:S01]  /*0f80*/  ISETP.NE.AND P0, PT, R8, 0x2, PT ;  /* 0x000000020800780c */ /* 0x000fe20003f05270 */
[----:B--2---:R-:W-:-:S03]  /*0f90*/  IMAD.MOV.U32 R7, RZ, RZ, RZ ;  /* 0x000000ffff077224 */ /* 0x004fc600078e00ff */
[----:B------:R-:W-:Y:S02]  /*0fa0*/  ISETP.EQ.XOR P1, PT, R10, 0x1, !P0 ;  /* 0x000000010a00780c */ /* 0x000fe40004722a70 */
[----:B------:R-:W-:Y:S02]  /*0fb0*/  SEL R8, R8, RZ, P0 ;  /* 0x000000ff08087207 */ /* 0x000fe40000000000 */
[----:B------:R-:W-:-:S03]  /*0fc0*/  SEL R9, RZ, 0x1, !P1 ;  /* 0x00000001ff097807 */ /* 0x000fc60004800000 */
[--C-:B------:R-:W-:Y:S01]  /*0fd0*/  IMAD R8, R8, 0x8, R3.reuse ;  /* 0x0000000808087824 */ /* 0x100fe200078e0203 */
[----:B------:R-:W-:Y:S01]  /*0fe0*/  LOP3.LUT R9, R0, R9, RZ, 0x3c, !PT ;  /* 0x0000000900097212 */ /* 0x000fe200078e3cff */
[----:B------:R-:W-:Y:S02]  /*0ff0*/  @P2 IMAD R10, R10, 0x10, R3 ;  /* 0x000000100a0a2824 */ /* 0x000fe400078e0203 */
[----:B------:R-:W-:Y:S02]  /*1000*/  @P2 IMAD.MOV.U32 R6, RZ, RZ, -0x1 ;  /* 0xffffffffff062424 */ /* 0x000fe400078e00ff */
[----:B------:R-:W-:Y:S02]  /*1010*/  IMAD.MOV.U32 R3, RZ, RZ, 0x1 ;  /* 0x00000001ff037424 */ /* 0x000fe400078e00ff */
[----:B------:R-:W-:Y:S01]  /*1020*/  IMAD.U32 R12, R9, -0x80000000, RZ ;  /* 0x80000000090c7824 */ /* 0x000fe200078e00ff */
[----:B------:R2:W-:Y:S01]  /*1030*/  @P2 STS.128 [R10+0x38410], R4 ;  /* 0x038410040a002388 */ /* 0x0005e20000000c00 */
[----:B------:R3:W-:Y:S06]  /*1040*/  MEMBAR.ALL.CTA ;  /* 0x0000000000007992 */ /* 0x0007ec0000008000 */
[----:B---3--:R-:W3:Y:S02]  /*1050*/  FENCE.VIEW.ASYNC.S ;  /* 0x00000000000073c6 */ /* 0x008ee40000000000 */
[----:B---3--:R-:W-:Y:S06]  /*1060*/  BAR.SYNC.DEFER_BLOCKING 0x4, 0x20 ;  /* 0x0100800000007b1d */ /* 0x008fec0000010000 */
[----:B------:R2:W-:Y:S01]  /*1070*/  SYNCS.ARRIVE.TRANS64.ART0 RZ, [R2+URZ+0x50], R3 ;  /* 0x0000500302ff79a7 */ /* 0x0005e200085000ff */
[----:B------:R-:W3:Y:S02]  /*1080*/  SYNCS.PHASECHK.TRANS64.TRYWAIT P0, [R8+URZ+0x60], R12 ;  /* 0x0000600c080075a7 */ /* 0x000ee400080011ff */
[----:B--23--:R-:W-:Y:S05]  /*1090*/  @!P0 BRA `(.L_x_12) ;  /* 0x00000034009c8947 */ /* 0x00cfea0003800000 */
.L_x_4:
[----:B------:R-:W-:-:S13]  /*10a0*/  ISETP.NE.AND P0, PT, R121, 0x5, PT ;  /* 0x000000057900780c */ /* 0x000fda0003f05270 */
[----:B------:R-:W-:Y:S05]  /*10b0*/  @P0 BRA `(.L_x_13) ;  /* 0x0000000400f00947 */ /* 0x000fea0003800000 */
[----:B------:R-:W3:Y:S01]  /*10c0*/  S2UR UR23, SR_CgaCtaId ;  /* 0x00000000001779c3 */ /* 0x000ee20000008800 */
[----:B------:R-:W-:Y:S02]  /*10d0*/  UMOV UR4, 0x400 ;  /* 0x0000040000047882 */ /* 0x000fe40000000000 */
[----:B---3--:R-:W-:-:S09]  /*10e0*/  ULEA UR23, UR23, UR4, 0x18 ;  /* 0x0000000417177291 */ /* 0x008fd2000f8ec0ff */
[----:B------:R-:W3:Y:S02]  /*10f0*/  SYNCS.PHASECHK.TRANS64.TRYWAIT P0, [UR23+0x50], RZ ;  /* 0x000050ffff0075a7 */ /* 0x000ee40008001117 */
[----:B---3--:R-:W-:Y:S05]  /*1100*/  @!P0 BRA `(.L_x_14) ;  /* 0x0000003400988947 */ /* 0x008fea0003800000 */
.L_x_64:
[----:B------:R-:W4:Y:S01]  /*1110*/  LDS.128 R4, [UR23+0x38410] ;  /* 0x03841017ff047984 */ /* 0x000f220008000c00 */
[----:B---3--:R-:W-:Y:S01]  /*1120*/  HFMA2 R0, -RZ, RZ, 0, 5.9604644775390625e-08 ;  /* 0x00000001ff007431 */ /* 0x008fe200000001ff */
[----:B------:R-:W-:Y:S01]  /*1130*/  UMOV UR31, 0x1 ;  /* 0x00000001001f7882 */ /* 0x000fe20000000000 */
[----:B------:R-:W-:Y:S01]  /*1140*/  UMOV UR30, URZ ;  /* 0x000000ff001e7c82 */ /* 0x000fe20008000000 */
[----:B------:R3:W-:Y:S06]  /*1150*/  MEMBAR.ALL.CTA ;  /* 0x0000000000007992 */ /* 0x0007ec0000008000 */
[----:B---3--:R-:W3:Y:S02]  /*1160*/  FENCE.VIEW.ASYNC.S ;  /* 0x00000000000073c6 */ /* 0x008ee40000000000 */
[----:B---3--:R3:W-:Y:S01]  /*1170*/  SYNCS.ARRIVE.TRANS64.ART0 RZ, [UR23+0x60], R0 ;  /* 0x00006000ffff79a7 */ /* 0x0087e20008500017 */
[----:B----4-:R-:W-:-:S13]  /*1180*/  ISETP.NE.AND P0, PT, R7, 0x1, PT ;  /* 0x000000010700780c */ /* 0x010fda0003f05270 */
[----:B---3--:R-:W-:Y:S05]  /*1190*/  @P0 BRA `(.L_x_15) ;  /* 0x0000000400680947 */ /* 0x008fea0003800000 */
[----:B------:R-:W3:Y:S01]  /*11a0*/  LDCU.64 UR4, c[0x0][0x348] ;  /* 0x00006900ff0477ac */ /* 0x000ee20008000a00 */
[----:B------:R-:W-:Y:S01]  /*11b0*/  R2UR UR12, R5 ;  /* 0x00000000050c72ca */ /* 0x000fe200000e0000 */
[----:B--2---:R-:W-:Y:S01]  /*11c0*/  IMAD.MOV.U32 R8, RZ, RZ, 0x1 ;  /* 0x00000001ff087424 */ /* 0x004fe200078e00ff */
[----:B------:R-:W-:Y:S01]  /*11d0*/  R2UR UR20, R4 ;  /* 0x00000000041472ca */ /* 0x000fe200000e0000 */
[----:B------:R-:W-:Y:S01]  /*11e0*/  IMAD.MOV.U32 R2, RZ, RZ, RZ ;  /* 0x000000ffff027224 */ /* 0x000fe200078e00ff */
[----:B------:R-:W-:Y:S01]  /*11f0*/  R2UR UR28, R6 ;  /* 0x00000000061c72ca */ /* 0x000fe200000e0000 */
[----:B------:R-:W-:Y:S01]  /*1200*/  UMOV UR31, 0x1 ;  /* 0x00000001001f7882 */ /* 0x000fe20000000000 */
[----:B------:R-:W-:Y:S01]  /*1210*/  UMOV UR30, URZ ;  /* 0x000000ff001e7c82 */ /* 0x000fe20008000000 */
[----:B------:R-:W-:Y:S01]  /*1220*/  UMOV UR18, URZ ;  /* 0x000000ff00127c82 */ /* 0x000fe20008000000 */
[----:B------:R-:W-:Y:S01]  /*1230*/  UMOV UR10, URZ ;  /* 0x000000ff000a7c82 */ /* 0x000fe20008000000 */
[----:B---3--:R-:W-:-:S02]  /*1240*/  UIADD3 UR38, UP3, UPT, UR4, 0x40, URZ ;  /* 0x0000004004267890 */ /* 0x008fc4000ff7e0ff */
[----:B------:R-:W-:Y:S02]  /*1250*/  UIADD3 UR36, UP2, UPT, UR4, 0xc0, URZ ;  /* 0x000000c004247890 */ /* 0x000fe4000ff5e0ff */
[----:B------:R-:W-:Y:S02]  /*1260*/  UIADD3 UR34, UP1, UPT, UR4, 0x140, URZ ;  /* 0x0000014004227890 */ /* 0x000fe4000ff3e0ff */
[----:B------:R-:W-:Y:S02]  /*1270*/  UIADD3 UR32, UP0, UPT, UR4, 0x1c0, URZ ;  /* 0x000001c004207890 */ /* 0x000fe4000ff1e0ff */
[----:B------:R-:W-:Y:S02]  /*1280*/  UIADD3.X UR39, UPT, UPT, URZ, UR5, URZ, UP3, !UPT ;  /* 0x00000005ff277290 */ /* 0x000fe40009ffe4ff */
[----:B------:R-:W-:Y:S02]  /*1290*/  UIADD3.X UR37, UPT, UPT, URZ, UR5, URZ, UP2, !UPT ;  /* 0x00000005ff257290 */ /* 0x000fe400097fe4ff */
[----:B------:R-:W-:-:S02]  /*12a0*/  UIADD3.X UR35, UPT, UPT, URZ, UR5, URZ, UP1, !UPT ;  /* 0x00000005ff237290 */ /* 0x000fc40008ffe4ff */
[----:B------:R-:W-:-:S12]  /*12b0*/  UIADD3.X UR33, UPT, UPT, URZ, UR5, URZ, UP0, !UPT ;  /* 0x00000005ff217290 */ /* 0x000fd800087fe4ff */
.L_x_20:
[----:B------:R-:W-:Y:S01]  /*12c0*/  USHF.L.U32 UR4, UR31, 0x1f, URZ ;  /* 0x0000001f1f047899 */ /* 0x000fe200080006ff */
[----:B------:R-:W-:Y:S01]  /*12d0*/  HFMA2 R3, -RZ, RZ, 0, -16 ;  /* 0x0000cc00ff037431 */ /* 0x000fe200000001ff */
[----:B------:R-:W-:Y:S02]  /*12e0*/  ULEA UR5, UR30, UR23, 0x3 ;  /* 0x000000171e057291 */ /* 0x000fe4000f8e18ff */
[----:B------:R-:W-:Y:S02]  /*12f0*/  USHF.L.U32 UR27, UR12, 0x8, URZ ;  /* 0x000000080c1b7899 */ /* 0x000fe400080006ff */
[----:B------:R-:W-:Y:S01]  /*1300*/  MOV R0, UR4 ;  /* 0x0000000400007c02 */ /* 0x000fe20008000f00 */
[----:B------:R-:W-:Y:S02]  /*1310*/  USHF.L.U32 UR7, UR20, 0x7, URZ ;  /* 0x0000000714077899 */ /* 0x000fe400080006ff */
[----:B------:R-:W-:Y:S02]  /*1320*/  UIADD3 UR12, UPT, UPT, UR12, UR12, URZ ;  /* 0x0000000c0c0c7290 */ /* 0x000fe4000fffe0ff */
[----:B--2---:R2:W3:Y:S01]  /*1330*/  SYNCS.PHASECHK.TRANS64.TRYWAIT P2, [UR5+0x20], R0 ;  /* 0x00002000ff0075a7 */ /* 0x0044e20008041105 */
[----:B------:R-:W-:-:S09]  /*1340*/  UMOV UR29, URZ ;  /* 0x000000ff001d7c82 */ /* 0x000fd20008000000 */
.L_x_18:
[----:B----4-:R-:W-:Y:S02]  /*1350*/  UIADD3 UR11, UPT, UPT, UR30, 0x1, URZ ;  /* 0x000000011e0b7890 */ /* 0x010fe4000fffe0ff */
[----:B------:R-:W-:Y:S02]  /*1360*/  USHF.L.U32 UR6, UR29, 0x7, URZ ;  /* 0x000000071d067899 */ /* 0x000fe400080006ff */
[----:B------:R-:W-:Y:S02]  /*1370*/  ULEA UR5, UR30, UR23, 0x3 ;  /* 0x000000171e057291 */ /* 0x000fe4000f8e18ff */
[----:B------:R-:W-:Y:S02]  /*1380*/  ULEA UR4, UR30, UR23, 0xe ;  /* 0x000000171e047291 */ /* 0x000fe4000f8e70ff */
[----:B------:R-:W-:Y:S02]  /*1390*/  ULEA UR24, UR30, UR23, 0xf ;  /* 0x000000171e187291 */ /* 0x000fe4000f8e78ff */
[----:B------:R-:W-:-:S02]  /*13a0*/  UISETP.NE.AND UP1, UPT, UR11, 0x4, UPT ;  /* 0x000000040b00788c */ /* 0x000fc4000bf25270 */
[----:B------:R-:W-:Y:S02]  /*13b0*/  ULEA UR16, UR30, UR23, 0xa ;  /* 0x000000171e107291 */ /* 0x000fe4000f8e50ff */
[----:B------:R-:W-:Y:S02]  /*13c0*/  ULEA UR8, UR30, UR23, 0xb ;  /* 0x000000171e087291 */ /* 0x000fe4000f8e58ff */
[----:B------:R-:W-:Y:S02]  /*13d0*/  UIADD3 UR19, UPT, UPT, UR29, UR29, URZ ;  /* 0x0000001d1d137290 */ /* 0x000fe4000fffe0ff */
[----:B------:R-:W-:Y:S02]  /*13e0*/  UIADD3 UR4, UPT, UPT, UR4, 0x5400, URZ ;  /* 0x0000540004047890 */ /* 0x000fe4000fffe0ff */
[----:B------:R-:W-:Y:S02]  /*13f0*/  UIADD3 UR24, UPT, UPT, UR24, 0x15400, URZ ;  /* 0x0001540018187890 */ /* 0x000fe4000fffe0ff */
[----:B------:R-:W-:-:S02]  /*1400*/  USEL UR9, URZ, 0x1, UP1 ;  /* 0x00000001ff097887 */ /* 0x000fc40008800000 */
[----:B------:R-:W-:Y:S01]  /*1410*/  UISETP.GT.U32.AND UP0, UPT, UR29, 0x1e, UPT ;  /* 0x0000001e1d00788c */ /* 0x000fe2000bf04070 */
[----:B------:R-:W-:Y:S01]  /*1420*/  UMOV UR13, UR28 ;  /* 0x0000001c000d7c82 */ /* 0x000fe20008000000 */
[----:B------:R-:W-:Y:S01]  /*1430*/  UMOV UR25, UR5 ;  /* 0x0000000500197c82 */ /* 0x000fe20008000000 */
[----:B------:R-:W-:Y:S01]  /*1440*/  UMOV UR26, UR6 ;  /* 0x00000006001a7c82 */ /* 0x000fe20008000000 */
[----:B--23--:R-:W-:Y:S07]  /*1450*/  @P2 BRA `(.L_x_16) ;  /* 0x0000000000102947 */ /* 0x00cfee0003800000 */
[----:B------:R-:W-:-:S06]  /*1460*/  USHF.L.U32 UR17, UR31, 0x1f, URZ ;  /* 0x0000001f1f117899 */ /* 0x000fcc00080006ff */
[----:B--2---:R-:W-:-:S04]  /*1470*/  MOV R0, UR17 ;  /* 0x0000001100007c02 */ /* 0x004fc80008000f00 */
[----:B------:R-:W2:Y:S02]  /*1480*/  SYNCS.PHASECHK.TRANS64.TRYWAIT P0, [UR5+0x20], R0 ;  /* 0x00002000ff0075a7 */ /* 0x000ea40008001105 */
[----:B--2---:R-:W-:Y:S05]  /*1490*/  @!P0 BRA `(.L_x_17) ;  /* 0x0000003000cc8947 */ /* 0x004fea0003800000 */
.L_x_16:
[----:B------:R-:W-:Y:S02]  /*14a0*/  ELECT P1, URZ, PT ;  /* 0x0000000000ff782f */ /* 0x000fe40003820000 */
[----:B------:R-:W-:Y:S01]  /*14b0*/  PLOP3.LUT P0, PT, PT, PT, UP0, 0x80, 0x8 ;  /* 0x000000000008781c */ /* 0x000fe20003f0f008 */
[----:B------:R-:W-:Y:S01]  /*14c0*/  ULOP3.LUT UR31, UR31, UR9, URZ, 0x3c, !UPT ;  /* 0x000000091f1f7292 */ /* 0x000fe2000f8e3cff */
[----:B------:R-:W-:Y:S01]  /*14d0*/  PLOP3.LUT P2, PT, PT, PT, PT, 0x80, 0x8 ;  /* 0x000000000008781c */ /* 0x000fe20003f4f070 */
[----:B------:R-:W-:Y:S02]  /*14e0*/  USEL UR30, UR11, URZ, UP1 ;  /* 0x000000ff0b1e7287 */ /* 0x000fe40008800000 */
[----:B------:R-:W-:Y:S02]  /*14f0*/  UIADD3 UR16, UPT, UPT, UR16, 0x35400, URZ ;  /* 0x0003540010107890 */ /* 0x000fe4000fffe0ff */
[----:B------:R-:W-:Y:S02]  /*1500*/  UIADD3 UR8, UPT, UPT, UR8, 0x36400, URZ ;  /* 0x0003640008087890 */ /* 0x000fe4000fffe0ff */
[----:B------:R-:W-:-:S02]  /*1510*/  @!UP0 USHF.L.U32 UR21, UR31, 0x1f, URZ ;  /* 0x0000001f1f158899 */ /* 0x000fc400080006ff */
[----:B------:R-:W-:Y:S01]  /*1520*/  @!UP0 ULEA UR22, UR30, UR23, 0x3 ;  /* 0x000000171e168291 */ /* 0x000fe2000f8e18ff */
[----:B------:R4:W-:Y:S01]  /*1530*/  @P1 SYNCS.ARRIVE.TRANS64 RZ, [UR5], R3 ;  /* 0x00000003ffff19a7 */ /* 0x0009e20008000005 */
[----:B------:R-:W-:Y:S01]  /*1540*/  UMOV UR17, UR5 ;  /* 0x0000000500117c82 */ /* 0x000fe20008000000 */
[----:B------:R4:W-:Y:S01]  /*1550*/  UTMALDG.2D [UR4], [UR38], desc[URZ] ;  /* 0x0000ff04260075b4 */ /* 0x0009e20008009000 */
[----:B--2---:R-:W-:Y:S01]  /*1560*/  IMAD.U32 R0, RZ, RZ, UR21 ;  /* 0x00000015ff007e24 */ /* 0x004fe2000f8e00ff */
[----:B------:R-:W-:Y:S01]  /*1570*/  UMOV UR9, UR5 ;  /* 0x0000000500097c82 */ /* 0x000fe20008000000 */
[----:B------:R-:W-:Y:S01]  /*1580*/  UMOV UR11, UR19 ;  /* 0x00000013000b7c82 */ /* 0x000fe20008000000 */
[----:B------:R-:W-:Y:S01]  /*1590*/  UIADD3 UR29, UPT, UPT, UR29, 0x1, URZ ;  /* 0x000000011d1d7890 */ /* 0x000fe2000fffe0ff */
[----:B------:R4:W-:Y:S03]  /*15a0*/  UTMALDG.3D [UR24], [UR36], desc[URZ] ;  /* 0x0000ff18240075b4 */ /* 0x0009e60008011000 */
[----:B------:R-:W-:Y:S01]  /*15b0*/  UISETP.NE.AND UP0, UPT, UR29, 0x20, UPT ;  /* 0x000000201d00788c */ /* 0x000fe2000bf05270 */
[----:B------:R4:W-:Y:S01]  /*15c0*/  UTMALDG.3D [UR16], [UR34], desc[URZ] ;  /* 0x0000ff10220075b4 */ /* 0x0009e20008011000 */
[----:B------:R4:W-:Y:S01]  /*15d0*/  UTMALDG.4D [UR8], [UR32], desc[URZ] ;  /* 0x0000ff08200075b4 */ /* 0x0009e20008019000 */
[----:B------:R4:W2:Y:S06]  /*15e0*/  @!P0 SYNCS.PHASECHK.TRANS64.TRYWAIT P2, [UR22+0x20], R0 ;  /* 0x00002000ff0085a7 */ /* 0x0008ac0008041116 */
[----:B------:R-:W-:Y:S05]  /*15f0*/  BRA.U UP0, `(.L_x_18) ;  /* 0xfffffffd00547547 */ /* 0x000fea000b83ffff */
[----:B----4-:R-:W-:Y:S02]  /*1600*/  LEA R3, R8, UR23, 0x3 ;  /* 0x0000001708037c11 */ /* 0x010fe4000f8e18ff */
[----:B------:R-:W-:-:S04]  /*1610*/  SHF.L.U32 R4, R2, 0x1f, RZ ;  /* 0x0000001f02047819 */ /* 0x000fc800000006ff */
[----:B------:R-:W3:Y:S02]  /*1620*/  SYNCS.PHASECHK.TRANS64.TRYWAIT P0, [R3+URZ+0x50], R4 ;  /* 0x00005004030075a7 */ /* 0x000ee400080011ff */
[----:B---3--:R-:W-:Y:S05]  /*1630*/  @!P0 BRA `(.L_x_19) ;  /* 0x0000003000848947 */ /* 0x008fea0003800000 */
.L_x_67:
[C---:B------:R-:W-:Y:S01]  /*1640*/  LEA R4, R8.reuse, UR23, 0x4 ;  /* 0x0000001708047c11 */ /* 0x040fe2000f8e20ff */
[----:B------:R-:W-:Y:S02]  /*1650*/  VIADD R8, R8, 0x1 ;  /* 0x0000000108087836 */ /* 0x000fe40000000000 */
[----:B------:R-:W-:-:S03]  /*1660*/  IMAD.MOV.U32 R0, RZ, RZ, 0x1 ;  /* 0x00000001ff007424 */ /* 0x000fc600078e00ff */
[----:B---3--:R-:W3:Y:S01]  /*1670*/  LDS.128 R4, [R4+0x38410] ;  /* 0x0384100004047984 */ /* 0x008ee20000000c00 */
[C---:B------:R-:W-:Y:S01]  /*1680*/  ISETP.NE.AND P1, PT, R8.reuse, 0x2, PT ;  /* 0x000000020800780c */ /* 0x040fe20003f25270 */
[----:B------:R4:W-:Y:S06]  /*1690*/  MEMBAR.ALL.CTA ;  /* 0x0000000000007992 */ /* 0x0009ec0000008000 */
[----:B----4-:R-:W4:Y:S01]  /*16a0*/  FENCE.VIEW.ASYNC.S ;  /* 0x00000000000073c6 */ /* 0x010f220000000000 */
[----:B------:R-:W-:Y:S01]  /*16b0*/  SEL R8, R8, RZ, P1 ;  /* 0x000000ff08087207 */ /* 0x000fe20000800000 */
[----:B----4-:R4:W-:Y:S01]  /*16c0*/  SYNCS.ARRIVE.TRANS64.ART0 RZ, [R3+URZ+0x60], R0 ;  /* 0x0000600003ff79a7 */ /* 0x0109e200085000ff */
[----:B---3--:R-:W-:-:S02]  /*16d0*/  ISETP.NE.AND P0, PT, R7, 0x1, PT ;  /* 0x000000010700780c */ /* 0x008fc40003f05270 */
[----:B------:R-:W-:Y:S02]  /*16e0*/  R2UR UR12, R5 ;  /* 0x00000000050c72ca */ /* 0x000fe400000e0000 */
[----:B------:R-:W-:Y:S02]  /*16f0*/  R2UR UR20, R4 ;  /* 0x00000000041472ca */ /* 0x000fe400000e0000 */
[----:B------:R-:W-:Y:S02]  /*1700*/  R2UR UR28, R6 ;  /* 0x00000000061c72ca */ /* 0x000fe400000e0000 */
[----:B----4-:R-:W-:-:S04]  /*1710*/  SEL R3, RZ, 0x1, P1 ;  /* 0x00000001ff037807 */ /* 0x010fc80000800000 */
[----:B------:R-:W-:Y:S01]  /*1720*/  LOP3.LUT R2, R2, R3, RZ, 0x3c, !PT ;  /* 0x0000000302027212 */ /* 0x000fe200078e3cff */
[----:B------:R-:W-:Y:S08]  /*1730*/  @!P0 BRA `(.L_x_20) ;  /* 0xfffffff800e08947 */ /* 0x000ff0000383ffff */
.L_x_15:
[----:B------:R-:W-:Y:S02]  /*1740*/  UISETP.NE.AND UP0, UPT, UR30, 0x3, UPT ;  /* 0x000000031e00788c */ /* 0x000fe4000bf05270 */
[----:B------:R-:W-:-:S04]  /*1750*/  UIADD3 UR5, UPT, UPT, UR30, 0x2, URZ ;  /* 0x000000021e057890 */ /* 0x000fc8000fffe0ff */
[----:B------:R-:W-:-:S04]  /*1760*/  USEL UR5, UR5, 0x1, UP0 ;  /* 0x0000000105057887 */ /* 0x000fc80008000000 */
[----:B------:R-:W-:Y:S02]  /*1770*/  UISETP.NE.AND UP0, UPT, UR5, 0x4, UPT ;  /* 0x000000040500788c */ /* 0x000fe4000bf05270 */
[----:B------:R-:W-:Y:S02]  /*1780*/  UIADD3 UR5, UPT, UPT, UR5, 0x1, URZ ;  /* 0x0000000105057890 */ /* 0x000fe4000fffe0ff */
[----:B------:R-:W-:Y:S02]  /*1790*/  UISETP.EQ.XOR UP1, UPT, UR30, 0x3, !UP0 ;  /* 0x000000031e00788c */ /* 0x000fe4000c722a70 */
[----:B------:R-:W-:-:S04]  /*17a0*/  USEL UR5, UR5, 0x1, UP0 ;  /* 0x0000000105057887 */ /* 0x000fc80008000000 */
[----:B------:R-:W-:Y:S02]  /*17b0*/  UISETP.EQ.XOR UP1, UPT, UR5, 0x4, UP1 ;  /* 0x000000040500788c */ /* 0x000fe40008f22a70 */
[----:B------:R-:W-:Y:S02]  /*17c0*/  UISETP.NE.AND UP0, UPT, UR5, 0x4, UPT ;  /* 0x000000040500788c */ /* 0x000fe4000bf05270 */
[----:B------:R-:W-:Y:S02]  /*17d0*/  USEL UR4, URZ, 0x1, !UP1 ;  /* 0x00000001ff047887 */ /* 0x000fe4000c800000 */
[----:B------:R-:W-:Y:S02]  /*17e0*/  USEL UR5, UR5, URZ, UP0 ;  /* 0x000000ff05057287 */ /* 0x000fe40008000000 */
[----:B------:R-:W-:Y:S02]  /*17f0*/  ULOP3.LUT UR4, UR31, UR4, URZ, 0x3c, !UPT ;  /* 0x000000041f047292 */ /* 0x000fe4000f8e3cff */
[----:B------:R-:W-:-:S02]  /*1800*/  ULEA UR5, UR5, UR23, 0x3 ;  /* 0x0000001705057291 */ /* 0x000fc4000f8e18ff */
[----:B------:R-:W-:-:S06]  /*1810*/  USHF.L.U32 UR4, UR4, 0x1f, URZ ;  /* 0x0000001f04047899 */ /* 0x000fcc00080006ff */
[----:B------:R-:W-:-:S04]  /*1820*/  MOV R0, UR4 ;  /* 0x0000000400007c02 */ /* 0x000fc80008000f00 */
[----:B------:R-:W3:Y:S02]  /*1830*/  SYNCS.PHASECHK.TRANS64.TRYWAIT P0, [UR5+0x20], R0 ;  /* 0x00002000ff0075a7 */ /* 0x000ee40008001105 */
[----:B---3--:R-:W-:Y:S05]  /*1840*/  @!P0 BRA `(.L_x_21) ;  /* 0x0000003000188947 */ /* 0x008fea0003800000 */
.L_x_69:
[----:B------:R-:W-:-:S13]  /*1850*/  ELECT P0, URZ, PT ;  /* 0x0000000000ff782f */ /* 0x000fda0003800000 */
[----:B---3--:R-:W-:-:S04]  /*1860*/  @P0 MOV R0, 0xcc00 ;  /* 0x0000cc0000000802 */ /* 0x008fc80000000f00 */
[----:B------:R3:W-:Y:S03]  /*1870*/  @P0 SYNCS.ARRIVE.TRANS64 RZ, [UR5], R0 ;  /* 0x00000000ffff09a7 */ /* 0x0007e60008000005 */
.L_x_13:
[----:B------:R-:W-:-:S13]  /*1880*/  ISETP.NE.AND P0, PT, R121, 0x4, PT ;  /* 0x000000047900780c */ /* 0x000fda0003f05270 */
[----:B------:R-:W-:Y:S05]  /*1890*/  @P0 BRA `(.L_x_22) ;  /* 0x0000000800d80947 */ /* 0x000fea0003800000 */
[----:B------:R-:W4:Y:S08]  /*18a0*/  S2UR UR12, SR_CgaCtaId ;  /* 0x00000000000c79c3 */ /* 0x000f300000008800 */
[----:B------:R-:W-:Y:S06]  /*18b0*/  BAR.SYNC.DEFER_BLOCKING 0x3, 0xa0 ;  /* 0x00c2800000007b1d */ /* 0x000fec0000010000 */
[----:B------:R-:W-:-:S02]  /*18c0*/  UMOV UR4, 0x400 ;  /* 0x0000040000047882 */ /* 0x000fc40000000000 */
[----:B----4-:R-:W-:-:S09]  /*18d0*/  ULEA UR12, UR12, UR4, 0x18 ;  /* 0x000000040c0c7291 */ /* 0x010fd2000f8ec0ff */
[----:B---3--:R-:W3:Y:S01]  /*18e0*/  LDS R0, [UR12+0x78] ;  /* 0x0000780cff007984 */ /* 0x008ee20008000800 */
[----:B------:R-:W4:Y:S02]  /*18f0*/  SYNCS.PHASECHK.TRANS64.TRYWAIT P0, [UR12+0x50], RZ ;  /* 0x000050ffff0075a7 */ /* 0x000f24000800110c */
[----:B---34-:R-:W-:Y:S05]  /*1900*/  @!P0 BRA `(.L_x_23) ;  /* 0x0000003000088947 */ /* 0x018fea0003800000 */
.L_x_71:
[----:B------:R-:W4:Y:S01]  /*1910*/  LDS R3, [UR12+0x3841c] ;  /* 0x03841c0cff037984 */ /* 0x000f220008000800 */
[----:B---3--:R-:W-:Y:S01]  /*1920*/  IMAD.MOV.U32 R2, RZ, RZ, 0x1 ;  /* 0x00000001ff027424 */ /* 0x008fe200078e00ff */
[----:B------:R-:W-:Y:S01]  /*1930*/  R2UR UR32, R0 ;  /* 0x00000000002072ca */ /* 0x000fe200000e0000 */
[----:B------:R-:W-:Y:S01]  /*1940*/  UMOV UR31, 0x1 ;  /* 0x00000001001f7882 */ /* 0x000fe20000000000 */
[----:B------:R3:W-:Y:S06]  /*1950*/  MEMBAR.ALL.CTA ;  /* 0x0000000000007992 */ /* 0x0007ec0000008000 */
[----:B---3--:R-:W3:Y:S02]  /*1960*/  FENCE.VIEW.ASYNC.S ;  /* 0x00000000000073c6 */ /* 0x008ee40000000000 */
[----:B---3--:R3:W-:Y:S01]  /*1970*/  SYNCS.ARRIVE.TRANS64.ART0 RZ, [UR12+0x60], R2 ;  /* 0x00006002ffff79a7 */ /* 0x0087e2000850000c */
[----:B----4-:R-:W-:-:S13]  /*1980*/  ISETP.NE.AND P0, PT, R3, 0x1, PT ;  /* 0x000000010300780c */ /* 0x010fda0003f05270 */
[----:B---3--:R-:W-:Y:S05]  /*1990*/  @P0 BRA `(.L_x_24) ;  /* 0x0000000800780947 */ /* 0x008fea0003800000 */
[----:B------:R-:W-:Y:S01]  /*19a0*/  UIADD3 UR10, UPT, UPT, UR32, 0x1d0, URZ ;  /* 0x000001d0200a7890 */ /* 0x000fe2000fffe0ff */
[----:B------:R-:W-:Y:S01]  /*19b0*/  HFMA2 R5, -RZ, RZ, 0, 5.9604644775390625e-08 ;  /* 0x00000001ff057431 */ /* 0x000fe200000001ff */
[----:B------:R-:W-:Y:S01]  /*19c0*/  UIADD3 UR8, UPT, UPT, UR32, 0x1d4, URZ ;  /* 0x000001d420087890 */ /* 0x000fe2000fffe0ff */
[----:B------:R-:W-:Y:S01]  /*19d0*/  MOV R4, RZ ;  /* 0x000000ff00047202 */ /* 0x000fe20000000f00 */
[----:B------:R-:W-:Y:S02]  /*19e0*/  UIADD3 UR6, UPT, UPT, UR32, -0x7ffffe30, URZ ;  /* 0x800001d020067890 */ /* 0x000fe4000fffe0ff */
[----:B------:R-:W-:Y:S02]  /*19f0*/  UIADD3 UR4, UPT, UPT, UR32, -0x7ffffe2c, URZ ;  /* 0x800001d420047890 */ /* 0x000fe4000fffe0ff */
[----:B------:R-:W-:Y:S02]  /*1a00*/  UIADD3 UR11, UPT, UPT, UR32, 0x1e0, URZ ;  /* 0x000001e0200b7890 */ /* 0x000fe4000fffe0ff */
[----:B------:R-:W-:-:S02]  /*1a10*/  UIADD3 UR9, UPT, UPT, UR32, 0x1e8, URZ ;  /* 0x000001e820097890 */ /* 0x000fc4000fffe0ff */
[----:B------:R-:W-:Y:S02]  /*1a20*/  UIADD3 UR7, UPT, UPT, UR32, -0x7ffffe20, URZ ;  /* 0x800001e020077890 */ /* 0x000fe4000fffe0ff */
[----:B------:R-:W-:Y:S02]  /*1a30*/  USHF.R.U32.HI UR18, URZ, 0x1, UR10 ;  /* 0x00000001ff127899 */ /* 0x000fe4000801160a */
[----:B------:R-:W-:Y:S02]  /*1a40*/  USHF.R.U32.HI UR17, URZ, 0x1, UR6 ;  /* 0x00000001ff117899 */ /* 0x000fe40008011606 */
[----:B------:R-:W-:Y:S01]  /*1a50*/  USHF.R.U32.HI UR16, URZ, 0x1, UR8 ;  /* 0x00000001ff107899 */ /* 0x000fe20008011608 */
[----:B------:R-:W-:Y:S01]  /*1a60*/  UMOV UR34, 0x8c02000 ;  /* 0x08c0200000227882 */ /* 0x000fe20000000000 */
[----:B------:R-:W-:Y:S02]  /*1a70*/  UIADD3 UR5, UPT, UPT, UR32, -0x7ffffe18, URZ ;  /* 0x800001e820057890 */ /* 0x000fe4000fffe0ff */
[----:B------:R-:W-:-:S02]  /*1a80*/  USHF.R.U32.HI UR13, URZ, 0x1, UR4 ;  /* 0x00000001ff0d7899 */ /* 0x000fc40008011604 */
[----:B------:R-:W-:Y:S02]  /*1a90*/  UIADD3 UR19, UPT, UPT, UR12, 0x36400, URZ ;  /* 0x000364000c137890 */ /* 0x000fe4000fffe0ff */
[----:B------:R-:W-:Y:S02]  /*1aa0*/  UIADD3 UR20, UPT, UPT, UR12, 0x35400, URZ ;  /* 0x000354000c147890 */ /* 0x000fe4000fffe0ff */
[----:B------:R-:W-:Y:S02]  /*1ab0*/  UIADD3 UR21, UPT, UPT, UR12, 0x5400, URZ ;  /* 0x000054000c157890 */ /* 0x000fe4000fffe0ff */
[----:B------:R-:W-:Y:S02]  /*1ac0*/  UIADD3 UR22, UPT, UPT, UR12, 0x15400, URZ ;  /* 0x000154000c167890 */ /* 0x000fe4000fffe0ff */
[----:B------:R-:W-:Y:S02]  /*1ad0*/  USEL UR23, URZ, 0x4000, UP6 ;  /* 0x00004000ff177887 */ /* 0x000fe4000b000000 */
[----:B------:R-:W-:-:S02]  /*1ae0*/  USHF.R.U32.HI UR46, URZ, 0x1a, UR11 ;  /* 0x0000001aff2e7899 */ /* 0x000fc4000801160b */
[----:B------:R-:W-:Y:S02]  /*1af0*/  USHF.R.U32.HI UR40, URZ, 0x1a, UR7 ;  /* 0x0000001aff287899 */ /* 0x000fe40008011607 */
[----:B------:R-:W-:Y:S02]  /*1b00*/  USHF.R.U32.HI UR36, URZ, 0x1a, UR9 ;  /* 0x0000001aff247899 */ /* 0x000fe40008011609 */
[----:B------:R-:W-:Y:S02]  /*1b10*/  USEL UR34, UR34, 0x8c00000, !UP5 ;  /* 0x08c0000022227887 */ /* 0x000fe4000e800000 */
[----:B------:R-:W-:Y:S02]  /*1b20*/  ULOP3.LUT UR18, UR18, 0x60000000, URZ, 0xc0, !UPT ;  /* 0x6000000012127892 */ /* 0x000fe4000f8ec0ff */
[----:B------:R-:W-:Y:S02]  /*1b30*/  ULOP3.LUT UR17, UR17, 0x60000000, URZ, 0xc0, !UPT ;  /* 0x6000000011117892 */ /* 0x000fe4000f8ec0ff */
[----:B------:R-:W-:-:S02]  /*1b40*/  ULOP3.LUT UR16, UR16, 0x60000000, URZ, 0xc0, !UPT ;  /* 0x6000000010107892 */ /* 0x000fc4000f8ec0ff */
[----:B------:R-:W-:Y:S02]  /*1b50*/  USHF.R.U32.HI UR35, URZ, 0x1a, UR5 ;  /* 0x0000001aff237899 */ /* 0x000fe40008011605 */
[----:B------:R-:W-:Y:S02]  /*1b60*/  ULOP3.LUT UR13, UR13, 0x60000000, URZ, 0xc0, !UPT ;  /* 0x600000000d0d7892 */ /* 0x000fe4000f8ec0ff */
[----:B------:R-:W-:Y:S02]  /*1b70*/  USHF.R.U32.HI UR19, URZ, 0x4, UR19 ;  /* 0x00000004ff137899 */ /* 0x000fe40008011613 */
[----:B------:R-:W-:Y:S02]  /*1b80*/  USHF.R.U32.HI UR20, URZ, 0x4, UR20 ;  /* 0x00000004ff147899 */ /* 0x000fe40008011614 */
[----:B------:R-:W-:Y:S02]  /*1b90*/  USHF.R.U32.HI UR21, URZ, 0x4, UR21 ;  /* 0x00000004ff157899 */ /* 0x000fe40008011615 */
[----:B------:R-:W-:-:S02]  /*1ba0*/  USHF.R.U32.HI UR22, URZ, 0x4, UR22 ;  /* 0x00000004ff167899 */ /* 0x000fc40008011616 */
[----:B------:R-:W-:Y:S02]  /*1bb0*/  UIADD3 UR34, UPT, UPT, UR23, UR34, URZ ;  /* 0x0000002217227290 */ /* 0x000fe4000fffe0ff */
[----:B------:R-:W-:Y:S02]  /*1bc0*/  ULOP3.LUT UR46, UR18, 0x30, UR46, 0xf8, !UPT ;  /* 0x00000030122e7892 */ /* 0x000fe4000f8ef82e */
[----:B------:R-:W-:Y:S02]  /*1bd0*/  ULOP3.LUT UR40, UR17, 0x30, UR40, 0xf8, !UPT ;  /* 0x0000003011287892 */ /* 0x000fe4000f8ef828 */
[----:B------:R-:W-:Y:S02]  /*1be0*/  ULOP3.LUT UR36, UR16, 0x30, UR36, 0xf8, !UPT ;  /* 0x0000003010247892 */ /* 0x000fe4000f8ef824 */
[----:B------:R-:W-:Y:S02]  /*1bf0*/  ULOP3.LUT UR35, UR13, 0x30, UR35, 0xf8, !UPT ;  /* 0x000000300d237892 */ /* 0x000fe4000f8ef823 */
[----:B------:R-:W-:-:S02]  /*1c00*/  ULOP3.LUT UR19, UR19, 0x3fc0, URZ, 0xc0, !UPT ;  /* 0x00003fc013137892 */ /* 0x000fc4000f8ec0ff */
[----:B------:R-:W-:Y:S02]  /*1c10*/  ULOP3.LUT UR20, UR20, 0x3fc0, URZ, 0xc0, !UPT ;  /* 0x00003fc014147892 */ /* 0x000fe4000f8ec0ff */
[----:B------:R-:W-:Y:S02]  /*1c20*/  ULOP3.LUT UR21, UR21, 0x3fc0, URZ, 0xc0, !UPT ;  /* 0x00003fc015157892 */ /* 0x000fe4000f8ec0ff */
[----:B------:R-:W-:Y:S02]  /*1c30*/  ULOP3.LUT UR22, UR22, 0x3fc0, URZ, 0xc0, !UPT ;  /* 0x00003fc016167892 */ /* 0x000fe4000f8ec0ff */
[----:B------:R-:W-:Y:S02]  /*1c40*/  ULOP3.LUT UR47, UR46, UR34, URZ, 0xfc, !UPT ;  /* 0x000000222e2f7292 */ /* 0x000fe4000f8efcff */
[----:B------:R-:W-:Y:S02]  /*1c50*/  ULOP3.LUT UR41, UR40, UR34, URZ, 0xfc, !UPT ;  /* 0x0000002228297292 */ /* 0x000fe4000f8efcff */
[----:B------:R-:W-:-:S02]  /*1c60*/  ULOP3.LUT UR37, UR36, UR34, URZ, 0xfc, !UPT ;  /* 0x0000002224257292 */ /* 0x000fc4000f8efcff */
[----:B------:R-:W-:Y:S02]  /*1c70*/  ULOP3.LUT UR35, UR35, UR34, URZ, 0xfc, !UPT ;  /* 0x0000002223237292 */ /* 0x000fe4000f8efcff */
[----:B------:R-:W-:Y:S02]  /*1c80*/  UIADD3 UR24, UPT, UPT, UR12, 0x40, URZ ;  /* 0x000000400c187890 */ /* 0x000fe4000fffe0ff */
[----:B------:R-:W-:Y:S02]  /*1c90*/  ULOP3.LUT UR19, UR19, 0x10000, URZ, 0xfc, !UPT ;  /* 0x0001000013137892 */ /* 0x000fe4000f8efcff */
[----:B------:R-:W-:Y:S02]  /*1ca0*/  ULOP3.LUT UR20, UR20, 0x10000, URZ, 0xfc, !UPT ;  /* 0x0001000014147892 */ /* 0x000fe4000f8efcff */
[----:B------:R-:W-:Y:S02]  /*1cb0*/  ULOP3.LUT UR21, UR21, 0x10000, URZ, 0xfc, !UPT ;  /* 0x0001000015157892 */ /* 0x000fe4000f8efcff */
[----:B------:R-:W-:Y:S01]  /*1cc0*/  ULOP3.LUT UR22, UR22, 0x10000, URZ, 0xfc, !UPT ;  /* 0x0001000016167892 */ /* 0x000fe2000f8efcff */
[----:B------:R-:W-:Y:S01]  /*1cd0*/  UMOV UR31, 0x1 ;  /* 0x00000001001f7882 */ /* 0x000fe20000000000 */
[----:B------:R-:W-:Y:S01]  /*1ce0*/  UMOV UR30, URZ ;  /* 0x000000ff001e7c82 */ /* 0x000fe20008000000 */
[----:B------:R-:W-:Y:S01]  /*1cf0*/  UMOV UR29, URZ ;  /* 0x000000ff001d7c82 */ /* 0x000fe20008000000 */
[----:B------:R-:W-:Y:S01]  /*1d00*/  UMOV UR46, URZ ;  /* 0x000000ff002e7c82 */ /* 0x000fe20008000000 */
[----:B------:R-:W-:Y:S01]  /*1d10*/  UMOV UR40, URZ ;  /* 0x000000ff00287c82 */ /* 0x000fe20008000000 */
[----:B------:R-:W-:Y:S01]  /*1d20*/  UMOV UR36, URZ ;  /* 0x000000ff00247c82 */ /* 0x000fe20008000000 */
[----:B------:R-:W-:-:S05]  /*1d30*/  UMOV UR34, URZ ;  /* 0x000000ff00227c82 */ /* 0x000fca0008000000 */
.L_x_31:
[----:B------:R-:W-:Y:S02]  /*1d40*/  USHF.L.U32 UR16, UR30, 0x1f, URZ ;  /* 0x0000001f1e107899 */ /* 0x000fe400080006ff */
[----:B------:R-:W-:Y:S02]  /*1d50*/  ULEA UR17, UR29, UR12, 0x3 ;  /* 0x0000000c1d117291 */ /* 0x000fe4000f8e18ff */
[----:B------:R-:W-:Y:S02]  /*1d60*/  USHF.L.U32 UR13, UR31, 0x1f, URZ ;  /* 0x0000001f1f0d7899 */ /* 0x000fe400080006ff */
[----:B----4-:R-:W-:Y:S01]  /*1d70*/  MOV R2, UR16 ;  /* 0x0000001000027c02 */ /* 0x010fe20008000f00 */
[----:B------:R-:W-:Y:S02]  /*1d80*/  ULOP3.LUT UR31, UR31, 0x1, URZ, 0x3c, !UPT ;  /* 0x000000011f1f7892 */ /* 0x000fe4000f8e3cff */
[----:B------:R-:W-:Y:S01]  /*1d90*/  UPLOP3.LUT UP2, UPT, UPT, UPT, UPT, 0x40, 0x4 ;  /* 0x000000000004789c */ /* 0x000fe20003f4e870 */
[----:B------:R-:W-:Y:S01]  /*1da0*/  MOV R0, UR13 ;  /* 0x0000000d00007c02 */ /* 0x000fe20008000f00 */
[----:B------:R3:W4:Y:S01]  /*1db0*/  SYNCS.PHASECHK.TRANS64.TRYWAIT P1, [UR17], R2 ;  /* 0x00000002ff0075a7 */ /* 0x0007220008021111 */
[----:B------:R-:W-:-:S02]  /*1dc0*/  UIMAD UR17, UR31, 0xd0, UR32 ;  /* 0x000000d01f1178a4 */ /* 0x000fc4000f8e0220 */
[----:B------:R-:W5:Y:S02]  /*1dd0*/  SYNCS.PHASECHK.TRANS64.TRYWAIT P0, [UR12+0x48], R0 ;  /* 0x00004800ff0075a7 */ /* 0x000f64000800110c */
[----:B---345:R-:W-:Y:S08]  /*1de0*/  @P0 BRA `(.L_x_25) ;  /* 0x0000000000080947 */ /* 0x038ff00003800000 */
[----:B------:R-:W3:Y:S02]  /*1df0*/  SYNCS.PHASECHK.TRANS64.TRYWAIT P0, [UR12+0x48], R0 ;  /* 0x00004800ff0075a7 */ /* 0x000ee4000800110c */
[----:B---3--:R-:W-:Y:S05]  /*1e00*/  @!P0 BRA `(.L_x_26) ;  /* 0x0000002800e08947 */ /* 0x008fea0003800000 */
.L_x_25:
[----:B------:R-:W-:-:S05]  /*1e10*/  UMOV UR27, URZ ;  /* 0x000000ff001b7c82 */ /* 0x000fca0008000000 */
.L_x_29:
[----:B------:R-:W-:Y:S02]  /*1e20*/  UIADD3 UR23, UPT, UPT, UR29, 0x1, URZ ;  /* 0x000000011d177890 */ /* 0x000fe4000fffe0ff */
[----:B------:R-:W-:Y:S02]  /*1e30*/  UISETP.GT.U32.AND UP0, UPT, UR27, 0x1e, UPT ;  /* 0x0000001e1b00788c */ /* 0x000fe4000bf04070 */
[----:B----4-:R-:W-:Y:S02]  /*1e40*/  ULEA UR62, UR29, UR20, 0x6 ;  /* 0x000000141d3e7291 */ /* 0x010fe4000f8e30ff */
[----:B------:R-:W-:Y:S02]  /*1e50*/  ULEA UR58, UR29, UR19, 0x7 ;  /* 0x000000131d3a7291 */ /* 0x000fe4000f8e38ff */
[----:B------:R-:W-:Y:S01]  /*1e60*/  ULEA UR50, UR29, UR22, 0xb ;  /* 0x000000161d327291 */ /* 0x000fe2000f8e58ff */
[----:B------:R-:W-:Y:S01]  /*1e70*/  PLOP3.LUT P0, PT, PT, PT, UP0, 0x80, 0x8 ;  /* 0x000000000008781c */ /* 0x000fe20003f0f008 */
[----:B------:R-:W-:Y:S02]  /*1e80*/  ULEA UR48, UR29, UR21, 0xa ;  /* 0x000000151d307291 */ /* 0x000fe4000f8e50ff */
[----:B------:R-:W-:Y:S02]  /*1e90*/  ULEA UR13, UR29, UR12, 0x3 ;  /* 0x0000000c1d0d7291 */ /* 0x000fe4000f8e18ff */
[----:B------:R-:W-:Y:S02]  /*1ea0*/  UISETP.NE.AND UP1, UPT, UR23, 0x4, UPT ;  /* 0x000000041700788c */ /* 0x000fe4000bf25270 */
[----:B------:R-:W-:Y:S02]  /*1eb0*/  UIADD3 UR60, UPT, UPT, UR62, 0x20, URZ ;  /* 0x000000203e3c7890 */ /* 0x000fe4000fffe0ff */
        /* <DEDUP_REMOVED lines=10> */
[----:B------:R-:W-:Y:S02]  /*1f60*/  USEL UR25, URZ, 0x1, UP1 ;  /* 0x00000001ff197887 */ /* 0x000fe40008800000 */
[----:B------:R-:W-:Y:S01]  /*1f70*/  USEL UR29, UR23, URZ, UP1 ;  /* 0x000000ff171d7287 */ /* 0x000fe20008800000 */
[----:B------:R-:W-:Y:S01]  /*1f80*/  UMOV UR63, 0x4008 ;  /* 0x00004008003f7882 */ /* 0x000fe20000000000 */
        /* <DEDUP_REMOVED lines=10> */
[----:B---3--:R-:W-:Y:S05]  /*2030*/  @P1 BRA `(.L_x_27) ;  /* 0x0000000000101947 */ /* 0x008fea0003800000 */
[----:B------:R-:W-:Y:S06]  /*2040*/  USHF.L.U32 UR23, UR30, 0x1f, URZ ;  /* 0x0000001f1e177899 */ /* 0x000fec00080006ff */
[----:B---3--:R-:W-:Y:S04]  /*2050*/  MOV R0, UR23 ;  /* 0x0000001700007c02 */ /* 0x008fe80008000f00 */
[----:B------:R-:W3:Y:S02]  /*2060*/  SYNCS.PHASECHK.TRANS64.TRYWAIT P1, [UR13], R0 ;  /* 0x00000000ff0075a7 */ /* 0x000ee4000802110d */
[----:B---3--:R-:W-:Y:S05]  /*2070*/  @!P1 BRA `(.L_x_28) ;  /* 0x0000002800649947 */ /* 0x008fea0003800000 */
.L_x_27:
[----:B------:R-:W-:Y:S01]  /*2080*/  ULOP3.LUT UR30, UR30, UR25, URZ, 0x3c, !UPT ;  /* 0x000000191e1e7292 */ /* 0x000fe2000f8e3cff */
[----:B------:R-:W-:Y:S01]  /*2090*/  PLOP3.LUT P1, PT, PT, PT, PT, 0x80, 0x8 ;  /* 0x000000000008781c */ /* 0x000fe20003f2f070 */
[----:B------:R-:W-:Y:S01]  /*20a0*/  UIADD3 UR27, UPT, UPT, UR27, 0x1, URZ ;  /* 0x000000011b1b7890 */ /* 0x000fe2000fffe0ff */
[----:B------:R4:W-:Y:S01]  /*20b0*/  UTCCP.T.S.4x32dp128bit tmem[UR32+0x1d0], gdesc[UR62] ;  /* 0x0001d03e200079e7 */ /* 0x0009e20009100000 */
[----:B------:R-:W-:Y:S01]  /*20c0*/  UMOV UR66, UR16 ;  /* 0x0000001000427c82 */ /* 0x000fe20008000000 */
[----:B------:R-:W-:Y:S01]  /*20d0*/  @!UP0 USHF.L.U32 UR13, UR30, 0x1f, URZ ;  /* 0x0000001f1e0d8899 */ /* 0x000fe200080006ff */
[----:B------:R4:W-:Y:S01]  /*20e0*/  UTCCP.T.S.4x32dp128bit tmem[UR32+0x1d4], gdesc[UR60] ;  /* 0x0001d43c200079e7 */ /* 0x0009e20009100000 */
[----:B------:R-:W-:Y:S01]  /*20f0*/  @!UP0 ULEA UR16, UR29, UR12, 0x3 ;  /* 0x0000000c1d108291 */ /* 0x000fe2000f8e18ff */
[----:B------:R4:W-:Y:S01]  /*2100*/  UTCCP.T.S.4x32dp128bit tmem[UR32+0x1e0], gdesc[UR58] ;  /* 0x0001e03a200079e7 */ /* 0x0009e20009100000 */
[----:B------:R4:W-:Y:S01]  /*2110*/  UTCCP.T.S.4x32dp128bit tmem[UR32+0x1e4], gdesc[UR56] ;  /* 0x0001e438200079e7 */ /* 0x0009e20009100000 */
[----:B------:R4:W-:Y:S01]  /*2120*/  UTCCP.T.S.4x32dp128bit tmem[UR32+0x1e8], gdesc[UR54] ;  /* 0x0001e836200079e7 */ /* 0x0009e20009100000 */
[----:B------:R4:W-:Y:S01]  /*2130*/  UTCCP.T.S.4x32dp128bit tmem[UR32+0x1ec], gdesc[UR52] ;  /* 0x0001ec34200079e7 */ /* 0x0009e20009100000 */
[----:B------:R4:W-:Y:S01]  /*2140*/  UTCQMMA gdesc[UR48], gdesc[UR50], tmem[UR17], tmem[UR46], idesc[UR47], tmem[UR10], UP2 ;  /* 0x000a2e3230007dea */ /* 0x0009e20009000311 */
[----:B------:R-:W-:Y:S01]  /*2150*/  UMOV UR64, UR28 ;  /* 0x0000001c00407c82 */ /* 0x000fe20008000000 */
[----:B------:R-:W-:Y:S01]  /*2160*/  UMOV UR65, 0x40004040 ;  /* 0x4000404000417882 */ /* 0x000fe20000000000 */
[----:B---3--:R-:W-:Y:S01]  /*2170*/  MOV R0, UR13 ;  /* 0x0000000d00007c02 */ /* 0x008fe20008000f00 */
[----:B------:R4:W-:Y:S01]  /*2180*/  UTCQMMA gdesc[UR42], gdesc[UR44], tmem[UR17], tmem[UR40], idesc[UR41], tmem[UR6], UPT ;  /* 0x0006282c2a007dea */ /* 0x0009e2000b800311 */
[----:B------:R-:W-:Y:S01]  /*2190*/  UMOV UR67, 0x40004040 ;  /* 0x4000404000437882 */ /* 0x000fe20000000000 */
[----:B------:R-:W-:Y:S01]  /*21a0*/  UMOV UR68, UR18 ;  /* 0x0000001200447c82 */ /* 0x000fe20008000000 */
[----:B------:R-:W-:Y:S01]  /*21b0*/  UMOV UR69, 0x40004040 ;  /* 0x4000404000457882 */ /* 0x000fe20000000000 */
[----:B------:R4:W-:Y:S01]  /*21c0*/  UTCQMMA gdesc[UR64], gdesc[UR38], tmem[UR17], tmem[UR36], idesc[UR37], tmem[UR8], UPT ;  /* 0x0008242640007dea */ /* 0x0009e2000b800311 */
[----:B------:R4:W-:Y:S01]  /*21d0*/  UTCQMMA gdesc[UR68], gdesc[UR66], tmem[UR17], tmem[UR34], idesc[UR35], tmem[UR4], UPT ;  /* 0x0004224244007dea */ /* 0x0009e2000b800311 */
[----:B------:R4:W-:Y:S01]  /*21e0*/  UTCBAR [UR26], URZ ;  /* 0x000000ff1a0073e9 */ /* 0x0009e200080000ff */
[----:B------:R4:W3:Y:S01]  /*21f0*/  @!P0 SYNCS.PHASECHK.TRANS64.TRYWAIT P1, [UR16], R0 ;  /* 0x00000000ff0085a7 */ /* 0x0008e20008021110 */
[----:B------:R-:W-:Y:S02]  /*2200*/  UISETP.NE.AND UP0, UPT, UR27, 0x20, UPT ;  /* 0x000000201b00788c */ /* 0x000fe4000bf05270 */
[----:B------:R-:W-:Y:S07]  /*2210*/  UPLOP3.LUT UP2, UPT, UPT, UPT, UPT, 0x80, 0x8 ;  /* 0x000000000008789c */ /* 0x000fee0003f4f070 */
[----:B------:R-:W-:Y:S05]  /*2220*/  BRA.U UP0, `(.L_x_29) ;  /* 0xfffffff900fc7547 */ /* 0x000fea000b83ffff */
[----:B------:R-:W-:Y:S01]  /*2230*/  USHF.L.U32 UR13, UR31, 0x1f, URZ ;  /* 0x0000001f1f0d7899 */ /* 0x000fe200080006ff */
[----:B------:R-:W-:Y:S01]  /*2240*/  LEA R2, R5, UR12, 0x3 ;  /* 0x0000000c05027c11 */ /* 0x000fe2000f8e18ff */
[----:B------:R4:W-:Y:S01]  /*2250*/  UTCBAR [UR24], URZ ;  /* 0x000000ff180073e9 */ /* 0x0009e200080000ff */
[----:B------:R-:W-:-:S03]  /*2260*/  SHF.L.U32 R3, R4, 0x1f, RZ ;  /* 0x0000001f04037819 */ /* 0x000fc600000006ff */
[----:B----4-:R-:W-:-:S04]  /*2270*/  IMAD.U32 R0, RZ, RZ, UR13 ;  /* 0x0000000dff007e24 */ /* 0x010fc8000f8e00ff */
[----:B------:R4:W-:Y:S01]  /*2280*/  SYNCS.PHASECHK.TRANS64.TRYWAIT PT, [UR12+0x48], R0 ;  /* 0x00004800ff0075a7 */ /* 0x0009e200080e110c */
[----:B------:R-:W5:Y:S02]  /*2290*/  SYNCS.PHASECHK.TRANS64.TRYWAIT P0, [R2+URZ+0x50], R3 ;  /* 0x00005003020075a7 */ /* 0x000f6400080011ff */
[----:B----45:R-:W-:Y:S05]  /*22a0*/  @!P0 BRA `(.L_x_30) ;  /* 0x0000002400f88947 */ /* 0x030fea0003800000 */
.L_x_75:
[C---:B------:R-:W-:Y:S01]  /*22b0*/  LEA R0, R5.reuse, UR12, 0x4 ;  /* 0x0000000c05007c11 */ /* 0x040fe2000f8e20ff */
[----:B------:R-:W-:Y:S02]  /*22c0*/  VIADD R5, R5, 0x1 ;  /* 0x0000000105057836 */ /* 0x000fe40000000000 */
[----:B------:R-:W-:-:S03]  /*22d0*/  IMAD.MOV.U32 R3, RZ, RZ, 0x1 ;  /* 0x00000001ff037424 */ /* 0x000fc600078e00ff */
[----:B------:R-:W5:Y:S01]  /*22e0*/  LDS R0, [R0+0x3841c] ;  /* 0x03841c0000007984 */ /* 0x000f620000000800 */
[C---:B---3--:R-:W-:Y:S01]  /*22f0*/  ISETP.NE.AND P1, PT, R5.reuse, 0x2, PT ;  /* 0x000000020500780c */ /* 0x048fe20003f25270 */
[----:B------:R3:W-:Y:S06]  /*2300*/  MEMBAR.ALL.CTA ;  /* 0x0000000000007992 */ /* 0x0007ec0000008000 */
[----:B---3--:R-:W3:Y:S01]  /*2310*/  FENCE.VIEW.ASYNC.S ;  /* 0x00000000000073c6 */ /* 0x008ee20000000000 */
[----:B------:R-:W-:Y:S01]  /*2320*/  SEL R5, R5, RZ, P1 ;  /* 0x000000ff05057207 */ /* 0x000fe20000800000 */
[----:B---3--:R3:W-:Y:S01]  /*2330*/  SYNCS.ARRIVE.TRANS64.ART0 RZ, [R2+URZ+0x60], R3 ;  /* 0x0000600302ff79a7 */ /* 0x0087e200085000ff */
[----:B-----5:R-:W-:-:S02]  /*2340*/  ISETP.NE.AND P0, PT, R0, 0x1, PT ;  /* 0x000000010000780c */ /* 0x020fc40003f05270 */
[----:B---3--:R-:W-:-:S04]  /*2350*/  SEL R3, RZ, 0x1, P1 ;  /* 0x00000001ff037807 */ /* 0x008fc80000800000 */
[----:B------:R-:W-:-:S07]  /*2360*/  LOP3.LUT R4, R4, R3, RZ, 0x3c, !PT ;  /* 0x0000000304047212 */ /* 0x000fce00078e3cff */
[----:B------:R-:W-:Y:S05]  /*2370*/  @!P0 BRA `(.L_x_31) ;  /* 0xfffffff800708947 */ /* 0x000fea000383ffff */
.L_x_24:
[----:B------:R-:W3:Y:S02]  /*2380*/  S2UR UR4, SR_CgaCtaId ;  /* 0x00000000000479c3 */ /* 0x000ee40000008800 */
[----:B---3--:R-:W-:-:S04]  /*2390*/  ULOP3.LUT UR4, UR4, 0x1, URZ, 0xc0, !UPT ;  /* 0x0000000104047892 */ /* 0x008fc8000f8ec0ff */
[----:B------:R-:W-:-:S09]  /*23a0*/  UISETP.NE.U32.AND UP0, UPT, UR4, 0x1, UPT ;  /* 0x000000010400788c */ /* 0x000fd2000bf05070 */
[----:B------:R-:W-:Y:S05]  /*23b0*/  BRA.U !UP0, `(.L_x_22) ;  /* 0x0000000108107547 */ /* 0x000fea000b800000 */
[----:B------:R-:W-:-:S06]  /*23c0*/  USHF.L.U32 UR31, UR31, 0x1f, URZ ;  /* 0x0000001f1f1f7899 */ /* 0x000fcc00080006ff */
[----:B------:R-:W-:-:S04]  /*23d0*/  MOV R0, UR31 ;  /* 0x0000001f00007c02 */ /* 0x000fc80008000f00 */
[----:B------:R-:W3:Y:S02]  /*23e0*/  SYNCS.PHASECHK.TRANS64.TRYWAIT P0, [UR12+0x48], R0 ;  /* 0x00004800ff0075a7 */ /* 0x000ee4000800110c */
[----:B---3--:R-:W-:Y:S05]  /*23f0*/  @!P0 BRA `(.L_x_32) ;  /* 0x0000002400c08947 */ /* 0x008fea0003800000 */
.L_x_22:
[----:B------:R-:W-:-:S13]  /*2400*/  ISETP.GT.AND P0, PT, R121, 0x3, PT ;  /* 0x000000037900780c */ /* 0x000fda0003f04270 */
[----:B-1----:R-:W-:Y:S05]  /*2410*/  @P0 EXIT ;  /* 0x000000000000094d */ /* 0x002fea0003800000 */
[----:B------:R-:W-:Y:S05]  /*2420*/  BRA.U !UP4, `(.L_x_33) ;  /* 0x000000010cb87547 */ /* 0x000fea000b800000 */
[----:B------:R-:W1:Y:S01]  /*2430*/  S2UR UR6, SR_CgaCtaId ;  /* 0x00000000000679c3 */ /* 0x000e620000008800 */
[----:B------:R-:W-:Y:S01]  /*2440*/  NOP ;  /* 0x0000000000007918 */ /* 0x000fe20000000000 */
[----:B------:R-:W-:Y:S01]  /*2450*/  UMOV UR4, 0x40 ;  /* 0x0000004000047882 */ /* 0x000fe20000000000 */
[----:B------:R-:W-:Y:S01]  /*2460*/  UMOV UR5, 0x400 ;  /* 0x0000040000057882 */ /* 0x000fe20000000000 */
[----:B-1----:R-:W-:Y:S02]  /*2470*/  ULEA UR4, UR6, UR4, 0x18 ;  /* 0x0000000406047291 */ /* 0x002fe4000f8ec0ff */
[----:B------:R-:W-:-:S07]  /*2480*/  ULEA UR5, UR6, UR5, 0x18 ;  /* 0x0000000506057291 */ /* 0x000fce000f8ec0ff */
[----:B---3--:R-:W1:Y:S02]  /*2490*/  LDS.U8 R0, [UR4] ;  /* 0x00000004ff007984 */ /* 0x008e640008000000 */
[----:B-1----:R-:W-:-:S13]  /*24a0*/  ISETP.NE.AND P0, PT, R0, RZ, PT ;  /* 0x000000ff0000720c */ /* 0x002fda0003f05270 */
[----:B------:R-:W-:Y:S05]  /*24b0*/  @P0 BRA `(.L_x_34) ;  /* 0x00000000007c0947 */ /* 0x000fea0003800000 */
[----:B------:R-:W-:-:S13]  /*24c0*/  ELECT P0, URZ, PT ;  /* 0x0000000000ff782f */ /* 0x000fda0003800000 */
[----:B------:R-:W-:Y:S05]  /*24d0*/  @!P0 BRA `(.L_x_35) ;  /* 0x0000000000848947 */ /* 0x000fea0003800000 */
[----:B------:R-:W-:Y:S01]  /*24e0*/  UMOV UR4, 0x10 ;  /* 0x0000001000047882 */ /* 0x000fe20000000000 */
[----:B----4-:R-:W-:-:S04]  /*24f0*/  IMAD.MOV.U32 R2, RZ, RZ, 0xffff ;  /* 0x0000ffffff027424 */ /* 0x010fc800078e00ff */
[----:B------:R-:W-:Y:S04]  /*2500*/  DEPBAR.LE SB1, 0x36 ;  /* 0x00009d800000791a */ /* 0x000fe80000000000 */
[----:B------:R-:W1:Y:S02]  /*2510*/  UTCATOMSWS.FIND_AND_SET.ALIGN UP0, UR4, UR4 ;  /* 0x00000004000475e3 */ /* 0x000e640008000800 */
[----:B-1----:R-:W-:Y:S01]  /*2520*/  PLOP3.LUT P0, PT, PT, PT, UP0, 0x80, 0x8 ;  /* 0x000000000008781c */ /* 0x002fe20003f0f008 */
[----:B------:R-:W-:-:S03]  /*2530*/  IMAD.U32 R5, RZ, RZ, UR4 ;  /* 0x00000004ff057e24 */ /* 0x000fc6000f8e00ff */
[----:B------:R-:W-:-:S04]  /*2540*/  SEL R0, RZ, 0xffffffff, !P0 ;  /* 0xffffffffff007807 */ /* 0x000fc80004000000 */
[----:B------:R-:W-:Y:S01]  /*2550*/  ISETP.NE.AND P0, PT, R0, RZ, PT ;  /* 0x000000ff0000720c */ /* 0x000fe20003f05270 */
[----:B------:R-:W-:-:S12]  /*2560*/  IMAD.MOV.U32 R0, RZ, RZ, 0x1 ;  /* 0x00000001ff007424 */ /* 0x000fd800078e00ff */
[----:B------:R-:W-:Y:S05]  /*2570*/  @P0 BRA `(.L_x_36) ;  /* 0x0000000000240947 */ /* 0x000fea0003800000 */
.L_x_37:
[----:B------:R-:W-:Y:S05]  /*2580*/  NANOSLEEP 0x64 ;  /* 0x000000640000795d */ /* 0x000fea0003800000 */
[----:B------:R-:W-:-:S05]  /*2590*/  UMOV UR4, 0x10 ;  /* 0x0000001000047882 */ /* 0x000fca0000000000 */
[----:B------:R-:W-:Y:S04]  /*25a0*/  DEPBAR.LE SB1, 0x36 ;  /* 0x00009d800000791a */ /* 0x000fe80000000000 */
[----:B------:R-:W1:Y:S02]  /*25b0*/  UTCATOMSWS.FIND_AND_SET.ALIGN UP0, UR4, UR4 ;  /* 0x00000004000475e3 */ /* 0x000e640008000800 */
[----:B-1----:R-:W-:Y:S01]  /*25c0*/  PLOP3.LUT P0, PT, PT, PT, UP0, 0x80, 0x8 ;  /* 0x000000000008781c */ /* 0x002fe20003f0f008 */
[----:B------:R-:W-:-:S03]  /*25d0*/  IMAD.U32 R5, RZ, RZ, UR4 ;  /* 0x00000004ff057e24 */ /* 0x000fc6000f8e00ff */
[----:B------:R-:W-:-:S04]  /*25e0*/  SEL R3, RZ, 0xffffffff, !P0 ;  /* 0xffffffffff037807 */ /* 0x000fc80004000000 */
[----:B------:R-:W-:-:S13]  /*25f0*/  ISETP.NE.AND P0, PT, R3, RZ, PT ;  /* 0x000000ff0300720c */ /* 0x000fda0003f05270 */
[----:B------:R-:W-:Y:S05]  /*2600*/  @!P0 BRA `(.L_x_37) ;  /* 0xfffffffc00dc8947 */ /* 0x000fea000383ffff */
.L_x_36:
[C---:B------:R-:W-:Y:S01]  /*2610*/  VIADD R3, R5.reuse, 0x10 ;  /* 0x0000001005037836 */ /* 0x040fe20000000000 */
[----:B------:R-:W-:Y:S01]  /*2620*/  UMOV UR4, 0x50 ;  /* 0x0000005000047882 */ /* 0x000fe20000000000 */
[----:B------:R-:W-:Y:S01]  /*2630*/  SHF.L.U32 R2, R2, R5, RZ ;  /* 0x0000000502027219 */ /* 0x000fe200000006ff */
[----:B------:R-:W-:Y:S01]  /*2640*/  ULEA UR4, UR6, UR4, 0x18 ;  /* 0x0000000406047291 */ /* 0x000fe2000f8ec0ff */
[----:B------:R-:W-:Y:S01]  /*2650*/  IMAD.SHL.U32 R5, R5, 0x20, RZ ;  /* 0x0000002005057824 */ /* 0x000fe200078e00ff */
[----:B------:R-:W-:-:S04]  /*2660*/  SHF.L.U32 R3, R0, R3, RZ ;  /* 0x0000000300037219 */ /* 0x000fc800000006ff */
[----:B------:R-:W-:-:S05]  /*2670*/  LOP3.LUT R2, R3, R2, RZ, 0xfc, !PT ;  /* 0x0000000203027212 */ /* 0x000fca00078efcff */
[----:B------:R1:W-:Y:S04]  /*2680*/  ATOMS.OR RZ, [UR4], R2 ;  /* 0x00000002ffff798c */ /* 0x0003e8000b000004 */
[----:B------:R1:W-:Y:S01]  /*2690*/  STS [UR5+0x78], R5 ;  /* 0x00007805ff007988 */ /* 0x0003e20008000805 */
[----:B------:R-:W-:Y:S05]  /*26a0*/  BRA `(.L_x_35) ;  /* 0x0000000000107947 */ /* 0x000fea0003800000 */
.L_x_34:
[----:B------:R-:W-:Y:S02]  /*26b0*/  MOV R0, 0xffffffff ;  /* 0xffffffff00007802 */ /* 0x000fe40000000f00 */
[----:B----4-:R-:W-:-:S03]  /*26c0*/  MOV R2, 0x26f0 ;  /* 0x000026f000027802 */ /* 0x010fc60000000f00 */
[----:B------:R1:W-:Y:S04]  /*26d0*/  STS [UR5+0x78], R0 ;  /* 0x00007800ff007988 */ /* 0x0003e80008000805 */
[----:B-12---:R-:W-:Y:S05]  /*26e0*/  CALL.REL.NOINC `($__internal_1_$__cuda_sm10x_tcgen05_guardrail_trap_phase_invalid_during_alloc) ;  /* 0x0000002400747944 */ /* 0x006fea0003c00000 */
.L_x_35:
[----:B------:R-:W-:Y:S05]  /*26f0*/  WARPSYNC.ALL ;  /* 0x0000000000007948 */ /* 0x000fea0003800000 */
[----:B------:R-:W-:Y:S01]  /*2700*/  NOP ;  /* 0x0000000000007918 */ /* 0x000fe20000000000 */
.L_x_33:
[----:B------:R-:W5:Y:S08]  /*2710*/  S2UR UR4, SR_CgaCtaId ;  /* 0x00000000000479c3 */ /* 0x000f700000008800 */
[----:B------:R-:W-:Y:S06]  /*2720*/  BAR.SYNC.DEFER_BLOCKING 0x3, 0xa0 ;  /* 0x00c2800000007b1d */ /* 0x000fec0000010000 */
[----:B------:R-:W-:-:S02]  /*2730*/  UMOV UR5, 0x400 ;  /* 0x0000040000057882 */ /* 0x000fc40000000000 */
[----:B-----5:R-:W-:-:S06]  /*2740*/  ULEA UR4, UR4, UR5, 0x18 ;  /* 0x0000000504047291 */ /* 0x020fcc000f8ec0ff */
[----:B------:R-:W-:-:S05]  /*2750*/  MOV R87, UR4 ;  /* 0x0000000400577c02 */ /* 0x000fca0008000f00 */
[----:B------:R1:W3:Y:S01]  /*2760*/  LDS R120, [R87+0x78] ;  /* 0x0000780057787984 */ /* 0x0002e20000000800 */
[----:B------:R-:W5:Y:S02]  /*2770*/  SYNCS.PHASECHK.TRANS64.TRYWAIT P0, [R87+URZ+0x50], RZ ;  /* 0x000050ff570075a7 */ /* 0x000f6400080011ff */
[----:B-1-3-5:R-:W-:Y:S05]  /*2780*/  @!P0 BRA `(.L_x_38) ;  /* 0x0000002000fc8947 */ /* 0x02afea0003800000 */
.L_x_77:
[----:B------:R-:W3:Y:S01]  /*2790*/  LDS.128 R88, [R87+0x38410] ;  /* 0x0384100057587984 */ /* 0x000ee20000000c00 */
[----:B------:R-:W-:Y:S01]  /*27a0*/  HFMA2 R0, -RZ, RZ, 0, 5.9604644775390625e-08 ;  /* 0x00000001ff007431 */ /* 0x000fe200000001ff */
[----:B------:R5:W-:Y:S06]  /*27b0*/  MEMBAR.ALL.CTA ;  /* 0x0000000000007992 */ /* 0x000bec0000008000 */
[----:B-----5:R-:W5:Y:S02]  /*27c0*/  FENCE.VIEW.ASYNC.S ;  /* 0x00000000000073c6 */ /* 0x020f640000000000 */
[----:B-----5:R1:W-:Y:S01]  /*27d0*/  SYNCS.ARRIVE.TRANS64.ART0 RZ, [R87+URZ+0x60], R0 ;  /* 0x0000600057ff79a7 */ /* 0x0203e200085000ff */
[----:B---3--:R-:W-:-:S13]  /*27e0*/  ISETP.NE.AND P0, PT, R91, 0x1, PT ;  /* 0x000000015b00780c */ /* 0x008fda0003f05270 */
[----:B-1----:R-:W-:Y:S05]  /*27f0*/  @P0 BRA `(.L_x_39) ;  /* 0x0000001800c40947 */ /* 0x002fea0003800000 */
[C---:B------:R-:W-:Y:S01]  /*2800*/  IMAD.SHL.U32 R4, R104.reuse, 0x20, RZ ;  /* 0x0000002068047824 */ /* 0x040fe200078e00ff */
[----:B------:R-:W-:Y:S01]  /*2810*/  SHF.R.U32.HI R3, RZ, 0x5, R104 ;  /* 0x00000005ff037819 */ /* 0x000fe20000011668 */
[----:B----4-:R-:W-:Y:S01]  /*2820*/  IMAD.SHL.U32 R2, R104, 0x80, RZ ;  /* 0x0000008068027824 */ /* 0x010fe200078e00ff */
[----:B------:R-:W1:Y:S01]  /*2830*/  S2UR UR8, SR_CgaCtaId ;  /* 0x00000000000879c3 */ /* 0x000e620000008800 */
[----:B------:R-:W3:Y:S01]  /*2840*/  S2R R102, SR_LANEID ;  /* 0x0000000000667919 */ /* 0x000ee20000000000 */
[----:B------:R-:W-:Y:S01]  /*2850*/  LOP3.LUT R4, R4, 0x3e0, RZ, 0xc0, !PT ;  /* 0x000003e004047812 */ /* 0x000fe200078ec0ff */
[----:B------:R-:W-:Y:S01]  /*2860*/  IMAD R119, R121, 0x4, R87 ;  /* 0x0000000479777824 */ /* 0x000fe200078e0257 */
[----:B------:R-:W-:Y:S01]  /*2870*/  LOP3.LUT R2, R2, 0xf80, RZ, 0xc0, !PT ;  /* 0x00000f8002027812 */ /* 0x000fe200078ec0ff */
[----:B------:R-:W-:Y:S01]  /*2880*/  IMAD.MOV.U32 R108, RZ, RZ, 0x1 ;  /* 0x00000001ff6c7424 */ /* 0x000fe200078e00ff */
[----:B------:R-:W-:Y:S01]  /*2890*/  UMOV UR9, 0x400 ;  /* 0x0000040000097882 */ /* 0x000fe20000000000 */
[C---:B------:R-:W-:Y:S01]  /*28a0*/  IMAD R4, R3.reuse, 0x400, R4 ;  /* 0x0000040003047824 */ /* 0x040fe200078e0204 */
[----:B------:R-:W4:Y:S01]  /*28b0*/  LDCU.64 UR10, c[0x0][0x348] ;  /* 0x00006900ff0a77ac */ /* 0x000f220008000a00 */
[----:B------:R-:W-:-:S02]  /*28c0*/  IMAD R2, R3, 0x1000, R2 ;  /* 0x0000100003027824 */ /* 0x000fc400078e0202 */
[C---:B------:R-:W-:Y:S02]  /*28d0*/  IMAD.IADD R4, R87.reuse, 0x1, R4 ;  /* 0x0000000157047824 */ /* 0x040fe400078e0204 */
[----:B------:R-:W-:Y:S02]  /*28e0*/  IMAD.IADD R2, R87, 0x1, R2 ;  /* 0x0000000157027824 */ /* 0x000fe400078e0202 */
[C---:B------:R-:W-:Y:S02]  /*28f0*/  VIADD R7, R4.reuse, 0x4410 ;  /* 0x0000441004077836 */ /* 0x040fe40000000000 */
[----:B------:R-:W-:Y:S02]  /*2900*/  VIADD R4, R4, 0x4400 ;  /* 0x0000440004047836 */ /* 0x000fe40000000000 */
[C---:B------:R-:W-:Y:S01]  /*2910*/  VIADD R5, R2.reuse, 0x430 ;  /* 0x0000043002057836 */ /* 0x040fe20000000000 */
[----:B------:R-:W-:Y:S01]  /*2920*/  SHF.R.U32.HI R118, RZ, 0x3, R7 ;  /* 0x00000003ff767819 */ /* 0x000fe20000011607 */
[----:B------:R-:W-:Y:S01]  /*2930*/  VIADD R6, R2, 0x420 ;  /* 0x0000042002067836 */ /* 0x000fe20000000000 */
[----:B------:R-:W-:Y:S01]  /*2940*/  SHF.R.U32.HI R117, RZ, 0x3, R4 ;  /* 0x00000003ff757819 */ /* 0x000fe20000011604 */
[----:B------:R-:W-:Y:S01]  /*2950*/  IMAD.MOV.U32 R106, RZ, RZ, RZ ;  /* 0x000000ffff6a7224 */ /* 0x000fe200078e00ff */
[----:B------:R-:W-:Y:S01]  /*2960*/  SHF.R.U32.HI R116, RZ, 0x3, R5 ;  /* 0x00000003ff747819 */ /* 0x000fe20000011605 */
[----:B------:R-:W-:Y:S01]  /*2970*/  IMAD.MOV.U32 R105, RZ, RZ, RZ ;  /* 0x000000ffff697224 */ /* 0x000fe200078e00ff */
[----:B------:R-:W-:Y:S01]  /*2980*/  LOP3.LUT R117, R4, 0x10, R117, 0x78, !PT ;  /* 0x0000001004757812 */ /* 0x000fe200078e7875 */
[C---:B------:R-:W-:Y:S01]  /*2990*/  VIADD R4, R2.reuse, 0x400 ;  /* 0x0000040002047836 */ /* 0x040fe20000000000 */
[----:B------:R-:W-:Y:S01]  /*29a0*/  LOP3.LUT R116, R5, 0x70, R116, 0x78, !PT ;  /* 0x0000007005747812 */ /* 0x000fe200078e7874 */
[----:B------:R-:W-:Y:S01]  /*29b0*/  VIADD R5, R2, 0x410 ;  /* 0x0000041002057836 */ /* 0x000fe20000000000 */
[----:B------:R-:W-:Y:S01]  /*29c0*/  SHF.R.U32.HI R115, RZ, 0x3, R6 ;  /* 0x00000003ff737819 */ /* 0x000fe20000011606 */
[----:B------:R-:W-:Y:S01]  /*29d0*/  IMAD R110, R3, 0x200000, R120 ;  /* 0x00200000036e7824 */ /* 0x000fe200078e0278 */
[----:B------:R-:W-:Y:S01]  /*29e0*/  SHF.R.U32.HI R113, RZ, 0x3, R4 ;  /* 0x00000003ff717819 */ /* 0x000fe20000011604 */
[----:B-1----:R-:W-:Y:S01]  /*29f0*/  ULEA UR7, UR8, UR9, 0x18 ;  /* 0x0000000908077291 */ /* 0x002fe2000f8ec0ff */
[----:B------:R-:W-:-:S02]  /*2a00*/  SHF.R.U32.HI R114, RZ, 0x3, R5 ;  /* 0x00000003ff727819 */ /* 0x000fc40000011605 */
[----:B------:R-:W-:Y:S01]  /*2a10*/  LOP3.LUT R115, R6, 0x70, R115, 0x78, !PT ;  /* 0x0000007006737812 */ /* 0x000fe200078e7873 */
[C---:B------:R-:W-:Y:S01]  /*2a20*/  VIADD R6, R2.reuse, 0x460 ;  /* 0x0000046002067836 */ /* 0x040fe20000000000 */
[----:B------:R-:W-:Y:S01]  /*2a30*/  LOP3.LUT R114, R5, 0x70, R114, 0x78, !PT ;  /* 0x0000007005727812 */ /* 0x000fe200078e7872 */
[----:B------:R-:W-:Y:S01]  /*2a40*/  VIADD R5, R2, 0x470 ;  /* 0x0000047002057836 */ /* 0x000fe20000000000 */
[----:B------:R-:W-:Y:S01]  /*2a50*/  LOP3.LUT R113, R4, 0x70, R113, 0x78, !PT ;  /* 0x0000007004717812 */ /* 0x000fe200078e7871 */
[C---:B------:R-:W-:Y:S01]  /*2a60*/  VIADD R4, R2.reuse, 0x450 ;  /* 0x0000045002047836 */ /* 0x040fe20000000000 */
[----:B------:R-:W-:Y:S01]  /*2a70*/  SHF.R.U32.HI R111, RZ, 0x3, R6 ;  /* 0x00000003ff6f7819 */ /* 0x000fe20000011606 */
[----:B------:R-:W-:Y:S01]  /*2a80*/  VIADD R2, R2, 0x440 ;  /* 0x0000044002027836 */ /* 0x000fe20000000000 */
[----:B------:R-:W-:Y:S02]  /*2a90*/  SHF.R.U32.HI R112, RZ, 0x3, R5 ;  /* 0x00000003ff707819 */ /* 0x000fe40000011605 */
[----:B------:R-:W-:-:S02]  /*2aa0*/  SHF.R.U32.HI R109, RZ, 0x3, R4 ;  /* 0x00000003ff6d7819 */ /* 0x000fc40000011604 */
[----:B------:R-:W-:Y:S02]  /*2ab0*/  SHF.R.U32.HI R107, RZ, 0x3, R2 ;  /* 0x00000003ff6b7819 */ /* 0x000fe40000011602 */
[----:B------:R-:W-:Y:S02]  /*2ac0*/  LOP3.LUT R118, R7, 0x10, R118, 0x78, !PT ;  /* 0x0000001007767812 */ /* 0x000fe400078e7876 */
[----:B------:R-:W-:Y:S02]  /*2ad0*/  LOP3.LUT R112, R5, 0x70, R112, 0x78, !PT ;  /* 0x0000007005707812 */ /* 0x000fe400078e7870 */
[----:B------:R-:W-:Y:S02]  /*2ae0*/  LOP3.LUT R111, R6, 0x70, R111, 0x78, !PT ;  /* 0x00000070066f7812 */ /* 0x000fe400078e786f */
[----:B------:R-:W-:Y:S02]  /*2af0*/  LOP3.LUT R109, R4, 0x70, R109, 0x78, !PT ;  /* 0x00000070046d7812 */ /* 0x000fe400078e786d */
[----:B---34-:R-:W-:-:S07]  /*2b00*/  LOP3.LUT R107, R2, 0x70, R107, 0x78, !PT ;  /* 0x00000070026b7812 */ /* 0x018fce00078e786b */
.L_x_52:
[----:B------:R-:W1:Y:S01]  /*2b10*/  LDC.64 R6, c[0x0][0x750] ;  /* 0x0001d400ff067b82 */ /* 0x000e620000000a00 */
[----:B------:R-:W-:-:S04]  /*2b20*/  SHF.L.U32 R123, R88, 0x7, RZ ;  /* 0x00000007587b7819 */ /* 0x000fc800000006ff */
[----:B------:R-:W-:-:S03]  /*2b30*/  IADD3 R5, PT, PT, R123, R104, RZ ;  /* 0x000000687b057210 */ /* 0x000fc60007ffe0ff */
[----:B------:R-:W3:Y:S01]  /*2b40*/  LDC.64 R2, c[0x0][0x758] ;  /* 0x0001d600ff027b82 */ /* 0x000ee20000000a00 */
[----:B-1----:R-:W-:-:S05]  /*2b50*/  IMAD.WIDE R6, R90, 0x4, R6 ;  /* 0x000000045a067825 */ /* 0x002fca00078e0206 */
[----:B------:R1:W5:Y:S01]  /*2b60*/  LDG.E R122, desc[UR14][R6.64] ;  /* 0x0000000e067a7981 */ /* 0x000362000c1e1900 */
[----:B---3--:R-:W-:Y:S01]  /*2b70*/  IMAD.WIDE R4, R5, 0x4, R2 ;  /* 0x0000000405047825 */ /* 0x008fe200078e0202 */
[----:B------:R-:W-:-:S04]  /*2b80*/  SHF.L.U32 R2, R105, 0x1f, RZ ;  /* 0x0000001f69027819 */ /* 0x000fc800000006ff */
[----:B------:R1:W5:Y:S01]  /*2b90*/  LDG.E R88, desc[UR14][R4.64] ;  /* 0x0000000e04587981 */ /* 0x000362000c1e1900 */
[----:B------:R-:W3:Y:S01]  /*2ba0*/  SYNCS.PHASECHK.TRANS64.TRYWAIT P0, [R87+URZ+0x40], R2 ;  /* 0x00004002570075a7 */ /* 0x000ee200080011ff */
[----:B------:R-:W-:Y:S02]  /*2bb0*/  ISETP.NE.AND P3, PT, R105, RZ, PT ;  /* 0x000000ff6900720c */ /* 0x000fe40003f65270 */
[----:B------:R-:W-:Y:S01]  /*2bc0*/  MOV R103, R90 ;  /* 0x0000005a00677202 */ /* 0x000fe20000000f00 */
[----:B-1-3--:R-:W-:Y:S10]  /*2bd0*/  @!P0 BRA `(.L_x_40) ;  /* 0x0000001c00fc8947 */ /* 0x00aff40003800000 */
.L_x_79:
[----:B------:R-:W-:Y:S01]  /*2be0*/  SHF.R.S32.HI R86, RZ, 0x1f, R90 ;  /* 0x0000001fff567819 */ /* 0x000fe2000001145a */
[----:B------:R-:W-:Y:S01]  /*2bf0*/  IMAD R125, R105, 0xd0, R110 ;  /* 0x000000d0697d7824 */ /* 0x000fe200078e026e */
[----:B------:R-:W-:Y:S02]  /*2c00*/  CS2R R128, SRZ ;  /* 0x0000000000807805 */ /* 0x000fe4000001ff00 */
[----:B------:R-:W-:-:S07]  /*2c10*/  CS2R R126, SRZ ;  /* 0x00000000007e7805 */ /* 0x000fce000001ff00 */
.L_x_47:
[----:B------:R-:W-:Y:S01]  /*2c20*/  IADD3 R124, PT, PT, R128, 0x3, RZ ;  /* 0x00000003807c7810 */ /* 0x000fe20007ffe0ff */
[----:B------:R-:W-:Y:S05]  /*2c30*/  WARPSYNC.ALL ;  /* 0x0000000000007948 */ /* 0x000fea0003800000 */
[----:B------:R-:W-:Y:S01]  /*2c40*/  NOP ;  /* 0x0000000000007918 */ /* 0x000fe20000000000 */
[----:B------:R-:W-:Y:S01]  /*2c50*/  SEL R124, R124, R127, !P3 ;  /* 0x0000007f7c7c7207 */ /* 0x000fe20005800000 */
[----:B------:R-:W-:Y:S01]  /*2c60*/  BSSY.RECONVERGENT B0, `(.L_x_41) ;  /* 0x000003a000007945 */ /* 0x000fe20003800200 */
[----:B------:R-:W-:Y:S02]  /*2c70*/  ISETP.NE.AND P0, PT, R126, RZ, PT ;  /* 0x000000ff7e00720c */ /* 0x000fe40003f05270 */
[----:B------:R-:W-:-:S04]  /*2c80*/  SHF.L.U32 R90, R124, 0x6, RZ ;  /* 0x000000067c5a7819 */ /* 0x000fc800000006ff */
[----:B------:R-:W-:-:S04]  /*2c90*/  IADD3 R2, PT, PT, R125, R90, RZ ;  /* 0x0000005a7d027210 */ /* 0x000fc80007ffe0ff */
[----:B------:R-:W-:-:S13]  /*2ca0*/  R2UR UR4, R2 ;  /* 0x00000000020472ca */ /* 0x000fda00000e0000 */
[----:B------:R-:W3:Y:S01]  /*2cb0*/  LDTM.x32 R36, tmem[UR4+0x20] ;  /* 0x00002004002479ee */ /* 0x000ee200082c0000 */
[----:B------:R-:W-:-:S13]  /*2cc0*/  R2UR UR4, R2 ;  /* 0x00000000020472ca */ /* 0x000fda00000e0000 */
[----:B-12---:R-:W2:Y:S01]  /*2cd0*/  LDTM.x32 R4, tmem[UR4] ;  /* 0x00000004000479ee */ /* 0x006ea200082c0000 */
[-C--:B-1-3-5:R-:W-:Y:S02]  /*2ce0*/  FMUL2 R2, R36.F32x2.HI_LO, R122.reuse.F32 ;  /* 0x0000007a2402724a */ /* 0x0aafe40001000000 */
[-C--:B------:R-:W-:Y:S02]  /*2cf0*/  FMUL2 R36, R40.F32x2.HI_LO, R122.reuse.F32 ;  /* 0x0000007a2824724a */ /* 0x080fe40001000000 */
[-C--:B------:R-:W-:Y:S02]  /*2d00*/  FMUL2 R40, R44.F32x2.HI_LO, R122.reuse.F32 ;  /* 0x0000007a2c28724a */ /* 0x080fe40001000000 */
[-C--:B------:R-:W-:Y:S02]  /*2d10*/  FMUL2 R44, R48.F32x2.HI_LO, R122.reuse.F32 ;  /* 0x0000007a302c724a */ /* 0x080fe40001000000 */
[-C--:B------:R-:W-:Y:S02]  /*2d20*/  FMUL2 R48, R52.F32x2.HI_LO, R122.reuse.F32 ;  /* 0x0000007a3430724a */ /* 0x080fe40001000000 */
[----:B------:R-:W-:-:S02]  /*2d30*/  FMUL2 R38, R38.F32x2.HI_LO, R122.F32 ;  /* 0x0000007a2626724a */ /* 0x000fc40001000000 */
[-C--:B------:R-:W-:Y:S02]  /*2d40*/  FMUL2 R42, R42.F32x2.HI_LO, R122.reuse.F32 ;  /* 0x0000007a2a2a724a */ /* 0x080fe40001000000 */
[-C--:B------:R-:W-:Y:S02]  /*2d50*/  FMUL2 R46, R46.F32x2.HI_LO, R122.reuse.F32 ;  /* 0x0000007a2e2e724a */ /* 0x080fe40001000000 */
[-C--:B------:R-:W-:Y:S02]  /*2d60*/  FMUL2 R50, R50.F32x2.HI_LO, R122.reuse.F32 ;  /* 0x0000007a3232724a */ /* 0x080fe40001000000 */
[-C--:B------:R-:W-:Y:S02]  /*2d70*/  FMUL2 R54, R54.F32x2.HI_LO, R122.reuse.F32 ;  /* 0x0000007a3636724a */ /* 0x080fe40001000000 */
[-C--:B------:R-:W-:Y:S02]  /*2d80*/  FMUL2 R52, R56.F32x2.HI_LO, R122.reuse.F32 ;  /* 0x0000007a3834724a */ /* 0x080fe40001000000 */
[----:B------:R-:W-:-:S02]  /*2d90*/  FMUL2 R58, R58.F32x2.HI_LO, R122.F32 ;  /* 0x0000007a3a3a724a */ /* 0x000fc40001000000 */
[-C--:B------:R-:W-:Y:S02]  /*2da0*/  FMUL2 R56, R60.F32x2.HI_LO, R122.reuse.F32 ;  /* 0x0000007a3c38724a */ /* 0x080fe40001000000 */
[-C--:B------:R-:W-:Y:S02]  /*2db0*/  FMUL2 R60, R64.F32x2.HI_LO, R122.reuse.F32 ;  /* 0x0000007a403c724a */ /* 0x080fe40001000000 */
[----:B--2---:R-:W-:Y:S01]  /*2dc0*/  FMUL2 R70, R8.F32x2.HI_LO, R122.F32 ;  /* 0x0000007a0846724a */ /* 0x004fe20001000000 */
[----:B------:R-:W-:Y:S01]  /*2dd0*/  F2FP.BF16.F32.PACK_AB R8, R3, R2 ;  /* 0x000000020308723e */ /* 0x000fe200000010ff */
[----:B------:R-:W-:Y:S01]  /*2de0*/  FMUL2 R72, R10.F32x2.HI_LO, R122.F32 ;  /* 0x0000007a0a48724a */ /* 0x000fe20001000000 */
        /* <DEDUP_REMOVED lines=21> */
[----:B------:R-:W-:-:S02]  /*2f40*/  FMUL2 R24, R24.F32x2.HI_LO, R122.F32 ;  /* 0x0000007a1818724a */ /* 0x000fc40001000000 */
[-C--:B------:R-:W-:Y:S02]  /*2f50*/  FMUL2 R26, R26.F32x2.HI_LO, R122.reuse.F32 ;  /* 0x0000007a1a1a724a */ /* 0x080fe40001000000 */
[-C--:B------:R-:W-:Y:S02]  /*2f60*/  FMUL2 R28, R28.F32x2.HI_LO, R122.reuse.F32 ;  /* 0x0000007a1c1c724a */ /* 0x080fe40001000000 */
[-C--:B------:R-:W-:Y:S02]  /*2f70*/  FMUL2 R30, R30.F32x2.HI_LO, R122.reuse.F32 ;  /* 0x0000007a1e1e724a */ /* 0x080fe40001000000 */
[-C--:B------:R-:W-:Y:S02]  /*2f80*/  FMUL2 R32, R32.F32x2.HI_LO, R122.reuse.F32 ;  /* 0x0000007a2020724a */ /* 0x080fe40001000000 */
[----:B------:R-:W-:Y:S01]  /*2f90*/  FMUL2 R34, R34.F32x2.HI_LO, R122.F32 ;  /* 0x0000007a2222724a */ /* 0x000fe20001000000 */
[----:B------:R-:W-:Y:S06]  /*2fa0*/  @P0 BRA `(.L_x_42) ;  /* 0x0000000000140947 */ /* 0x000fec0003800000 */
[----:B------:R-:W-:Y:S01]  /*2fb0*/  ELECT P0, URZ, PT ;  /* 0x0000000000ff782f */ /* 0x000fe20003800000 */
[----:B------:R-:W-:Y:S01]  /*2fc0*/  NOP ;  /* 0x0000000000007918 */ /* 0x000fe20000000000 */
[----:B------:R-:W-:-:S11]  /*2fd0*/  LOP3.LUT R105, R105, 0x1, RZ, 0x3c, !PT ;  /* 0x0000000169697812 */ /* 0x000fd600078e3cff */
[----:B------:R-:W-:-:S04]  /*2fe0*/  @P0 IMAD.MOV.U32 R4, RZ, RZ, 0x1 ;  /* 0x00000001ff040424 */ /* 0x000fc800078e00ff */
[----:B------:R1:W-:Y:S03]  /*2ff0*/  @P0 SYNCS.ARRIVE.TRANS64.ART0 RZ, [R87+URZ+0x48], R4 ;  /* 0x0000480457ff09a7 */ /* 0x0003e600085000ff */
.L_x_42:
[----:B------:R-:W-:Y:S05]  /*3000*/  BSYNC.RECONVERGENT B0 ;  /* 0x0000000000007941 */ /* 0x000fea0003800200 */
.L_x_41:
[----:B------:R-:W-:Y:S01]  /*3010*/  F2FP.BF16.F32.PACK_AB R20, R57, R56 ;  /* 0x000000383914723e */ /* 0x000fe200000010ff */
[----:B------:R2:W-:Y:S01]  /*3020*/  STS.128 [R107], R8 ;  /* 0x000000086b007388 */ /* 0x0005e20000000c00 */
[----:B------:R-:W-:Y:S02]  /*3030*/  F2FP.BF16.F32.PACK_AB R21, R63, R62 ;  /* 0x0000003e3f15723e */ /* 0x000fe400000010ff */
[----:B------:R-:W-:Y:S01]  /*3040*/  F2FP.BF16.F32.PACK_AB R22, R61, R60 ;  /* 0x0000003c3d16723e */ /* 0x000fe200000010ff */
[----:B------:R3:W-:Y:S01]  /*3050*/  STS.128 [R109], R12 ;  /* 0x0000000c6d007388 */ /* 0x0007e20000000c00 */
[----:B------:R-:W-:Y:S02]  /*3060*/  F2FP.BF16.F32.PACK_AB R23, R67, R66 ;  /* 0x000000424317723e */ /* 0x000fe400000010ff */
[----:B-1----:R-:W-:Y:S01]  /*3070*/  F2FP.BF16.F32.PACK_AB R4, R65, R64 ;  /* 0x000000404104723e */ /* 0x002fe200000010ff */
[----:B------:R1:W-:Y:S01]  /*3080*/  STS.128 [R111], R16 ;  /* 0x000000106f007388 */ /* 0x0003e20000000c00 */
[----:B------:R-:W-:-:S02]  /*3090*/  F2FP.BF16.F32.PACK_AB R5, R69, R68 ;  /* 0x000000444505723e */ /* 0x000fc400000010ff */
[----:B------:R-:W-:Y:S01]  /*30a0*/  F2FP.BF16.F32.PACK_AB R6, R71, R70 ;  /* 0x000000464706723e */ /* 0x000fe200000010ff */
[----:B------:R4:W-:Y:S01]  /*30b0*/  STS.128 [R112], R20 ;  /* 0x0000001470007388 */ /* 0x0009e20000000c00 */
[----:B------:R-:W-:Y:S02]  /*30c0*/  F2FP.BF16.F32.PACK_AB R7, R73, R72 ;  /* 0x000000484907723e */ /* 0x000fe400000010ff */
[C---:B------:R-:W-:Y:S01]  /*30d0*/  ISETP.GE.U32.AND P2, PT, R126.reuse, 0x6, PT ;  /* 0x000000067e00780c */ /* 0x040fe20003f46070 */
[----:B------:R-:W-:Y:S02]  /*30e0*/  VIADD R126, R126, 0x2 ;  /* 0x000000027e7e7836 */ /* 0x000fe40000000000 */
[----:B------:R4:W-:Y:S01]  /*30f0*/  STS.128 [R113], R4 ;  /* 0x0000000471007388 */ /* 0x0009e20000000c00 */
[----:B--2---:R-:W-:Y:S02]  /*3100*/  F2FP.BF16.F32.PACK_AB R8, R75, R74 ;  /* 0x0000004a4b08723e */ /* 0x004fe400000010ff */
[----:B------:R-:W-:-:S02]  /*3110*/  F2FP.BF16.F32.PACK_AB R9, R77, R76 ;  /* 0x0000004c4d09723e */ /* 0x000fc400000010ff */
[----:B------:R-:W-:Y:S02]  /*3120*/  F2FP.BF16.F32.PACK_AB R10, R79, R78 ;  /* 0x0000004e4f0a723e */ /* 0x000fe400000010ff */
[----:B------:R-:W-:Y:S02]  /*3130*/  F2FP.BF16.F32.PACK_AB R11, R81, R80 ;  /* 0x00000050510b723e */ /* 0x000fe400000010ff */
[----:B---3--:R-:W-:Y:S02]  /*3140*/  F2FP.BF16.F32.PACK_AB R12, R83, R82 ;  /* 0x00000052530c723e */ /* 0x008fe400000010ff */
[----:B------:R-:W-:Y:S01]  /*3150*/  F2FP.BF16.F32.PACK_AB R13, R85, R84 ;  /* 0x00000054550d723e */ /* 0x000fe200000010ff */
[----:B------:R4:W-:Y:S01]  /*3160*/  STS.128 [R114], R8 ;  /* 0x0000000872007388 */ /* 0x0009e20000000c00 */
[----:B------:R-:W-:Y:S02]  /*3170*/  F2FP.BF16.F32.PACK_AB R14, R25, R24 ;  /* 0x00000018190e723e */ /* 0x000fe400000010ff */
[----:B------:R-:W-:-:S02]  /*3180*/  F2FP.BF16.F32.PACK_AB R15, R27, R26 ;  /* 0x0000001a1b0f723e */ /* 0x000fc400000010ff */
[----:B-1----:R-:W-:Y:S02]  /*3190*/  F2FP.BF16.F32.PACK_AB R16, R29, R28 ;  /* 0x0000001c1d10723e */ /* 0x002fe400000010ff */
[----:B------:R-:W-:Y:S01]  /*31a0*/  F2FP.BF16.F32.PACK_AB R17, R31, R30 ;  /* 0x0000001e1f11723e */ /* 0x000fe200000010ff */
[----:B------:R4:W-:Y:S01]  /*31b0*/  STS.128 [R115], R12 ;  /* 0x0000000c73007388 */ /* 0x0009e20000000c00 */
[----:B------:R-:W-:Y:S02]  /*31c0*/  F2FP.BF16.F32.PACK_AB R18, R33, R32 ;  /* 0x000000202112723e */ /* 0x000fe400000010ff */
[----:B------:R-:W-:-:S05]  /*31d0*/  F2FP.BF16.F32.PACK_AB R19, R35, R34 ;  /* 0x000000222313723e */ /* 0x000fca00000010ff */
[----:B------:R4:W-:Y:S01]  /*31e0*/  STS.128 [R116], R16 ;  /* 0x0000001074007388 */ /* 0x0009e20000000c00 */
[----:B------:R1:W-:Y:S06]  /*31f0*/  MEMBAR.ALL.CTA ;  /* 0x0000000000007992 */ /* 0x0003ec0000008000 */
[----:B-1----:R-:W1:Y:S02]  /*3200*/  FENCE.VIEW.ASYNC.S ;  /* 0x00000000000073c6 */ /* 0x002e640000000000 */
[----:B-1----:R-:W-:Y:S06]  /*3210*/  BAR.SYNC.DEFER_BLOCKING 0x2, 0x80 ;  /* 0x0082000000007b1d */ /* 0x002fec0000010000 */
[----:B------:R-:W-:Y:S05]  /*3220*/  BRA.U !UP4, `(.L_x_43) ;  /* 0x000000010c447547 */ /* 0x000fea000b800000 */
[----:B------:R-:W-:Y:S01]  /*3230*/  UIADD3 UR12, UP0, UPT, UR10, 0x240, URZ ;  /* 0x000002400a0c7890 */ /* 0x000fe2000ff1e0ff */
[----:B------:R-:W-:Y:S01]  /*3240*/  PLOP3.LUT P0, PT, PT, PT, PT, 0x80, 0x8 ;  /* 0x000000000008781c */ /* 0x000fe20003f0f070 */
[----:B------:R-:W-:Y:S01]  /*3250*/  IMAD R90, R89, 0x100, R90 ;  /* 0x00000100595a7824 */ /* 0x000fe200078e025a */
[----:B----4-:R-:W-:Y:S01]  /*3260*/  IADD3 R4, PT, PT, R87, 0x400, RZ ;  /* 0x0000040057047810 */ /* 0x010fe20007ffe0ff */
[----:B------:R-:W-:-:S12]  /*3270*/  UIADD3.X UR13, UPT, UPT, URZ, UR11, URZ, UP0, !UPT ;  /* 0x0000000bff0d7290 */ /* 0x000fd800087fe4ff */
.L_x_44:
[----:B------:R-:W-:Y:S02]  /*3280*/  PLOP3.LUT P1, PT, P1, P0, PT, 0xf2, 0x2f ;  /* 0x00000000002f781c */ /* 0x000fe40000f21e72 */
[----:B------:R-:W-:-:S08]  /*3290*/  @P0 R2UR P1, UR6, R123 ;  /* 0x000000007b0602ca */ /* 0x000fd00000020000 */
[----:B------:R-:W-:Y:S02]  /*32a0*/  PLOP3.LUT P1, PT, P1, P0, PT, 0xf2, 0x2f ;  /* 0x00000000002f781c */ /* 0x000fe40000f21e72 */
[----:B------:R-:W-:-:S08]  /*32b0*/  @P0 R2UR.OR P1, UR5, R90 ;  /* 0x000000005a0502ca */ /* 0x000fd00000120000 */
[----:B------:R-:W-:Y:S02]  /*32c0*/  PLOP3.LUT P1, PT, P1, P0, PT, 0xf2, 0x2f ;  /* 0x00000000002f781c */ /* 0x000fe40000f21e72 */
[----:B------:R-:W-:-:S08]  /*32d0*/  @P0 R2UR.OR P1, UR4, R4 ;  /* 0x00000000040402ca */ /* 0x000fd00000120000 */
[----:B------:R-:W-:Y:S02]  /*32e0*/  @P0 PLOP3.LUT P0, PT, P1, PT, PT, 0x80, 0x8 ;  /* 0x000000000008081c */ /* 0x000fe40000f0f070 */
[----:B------:R-:W-:-:S03]  /*32f0*/  PLOP3.LUT P1, PT, PT, PT, PT, 0x80, 0x8 ;  /* 0x000000000008781c */ /* 0x000fc60003f2f070 */
[----:B------:R1:W-:Y:S08]  /*3300*/  UTMASTG.2D [UR4], [UR12], desc[URZ] ;  /* 0x0000ff040c0073b5 */ /* 0x0003f00008009000 */
[----:B-1----:R-:W-:Y:S05]  /*3310*/  @P0 BRA.U.ANY `(.L_x_44) ;  /* 0xfffffffd00d80947 */ /* 0x002fea000393ffff */
[----:B------:R0:W-:Y:S01]  /*3320*/  UTMACMDFLUSH ;  /* 0x00000000000079b7 */ /* 0x0001e20000000000 */
[----:B------:R-:W-:-:S04]  /*3330*/  DEPBAR.LE SB0, 0x0 ;  /* 0x000080000000791a */ /* 0x000fc80000000000 */
.L_x_43:
[----:B------:R-:W-:Y:S01]  /*3340*/  FMUL2 R90, R76.F32x2.HI_LO, -1.4426950216293334961 ;  /* 0xbfb8aa3b4c5a784a */ /* 0x000fe20001000000 */
[----:B------:R-:W-:Y:S01]  /*3350*/  BAR.SYNC.DEFER_BLOCKING 0x2, 0x80 ;  /* 0x0082000000007b1d */ /* 0x000fe20000010000 */
[----:B----4-:R-:W-:Y:S02]  /*3360*/  FMUL2 R8, R30.F32x2.HI_LO, -1.4426950216293334961 ;  /* 0xbfb8aa3b1e08784a */ /* 0x010fe40001000000 */
[----:B------:R-:W-:Y:S02]  /*3370*/  FMUL2 R92, R74.F32x2.HI_LO, -1.4426950216293334961 ;  /* 0xbfb8aa3b4a5c784a */ /* 0x000fe40001000000 */
[----:B------:R-:W-:Y:S01]  /*3380*/  FMUL2 R10, R28.F32x2.HI_LO, -1.4426950216293334961 ;  /* 0xbfb8aa3b1c0a784a */ /* 0x000fe20001000000 */
[----:B------:R-:W-:Y:S01]  /*3390*/  MUFU.EX2 R90, R90 ;  /* 0x0000005a005a7308 */ /* 0x000fe20000000800 */
[----:B------:R-:W-:Y:S02]  /*33a0*/  FMUL2 R20, R80.F32x2.HI_LO, -1.4426950216293334961 ;  /* 0xbfb8aa3b5014784a */ /* 0x000fe40001000000 */
[----:B------:R-:W-:-:S02]  /*33b0*/  FMUL2 R4, R34.F32x2.HI_LO, -1.4426950216293334961 ;  /* 0xbfb8aa3b2204784a */ /* 0x000fc40001000000 */
[----:B------:R-:W-:Y:S02]  /*33c0*/  FMUL2 R22, R78.F32x2.HI_LO, -1.4426950216293334961 ;  /* 0xbfb8aa3b4e16784a */ /* 0x000fe40001000000 */
[----:B------:R-:W-:Y:S01]  /*33d0*/  FMUL2 R6, R32.F32x2.HI_LO, -1.4426950216293334961 ;  /* 0xbfb8aa3b2006784a */ /* 0x000fe20001000000 */
[----:B------:R-:W1:Y:S01]  /*33e0*/  MUFU.EX2 R91, R91 ;  /* 0x0000005b005b7308 */ /* 0x000e620000000800 */
[----:B------:R-:W-:Y:S02]  /*33f0*/  FMUL2 R100, R64.F32x2.HI_LO, -1.4426950216293334961 ;  /* 0xbfb8aa3b4064784a */ /* 0x000fe40001000000 */
[----:B------:R-:W-:Y:S02]  /*3400*/  FMUL2 R98, R68.F32x2.HI_LO, -1.4426950216293334961 ;  /* 0xbfb8aa3b4462784a */ /* 0x000fe40001000000 */
[----:B------:R-:W-:Y:S02]  /*3410*/  FMUL2 R96, R70.F32x2.HI_LO, -1.4426950216293334961 ;  /* 0xbfb8aa3b4660784a */ /* 0x000fe40001000000 */
[----:B------:R-:W-:Y:S01]  /*3420*/  FMUL2 R94, R72.F32x2.HI_LO, -1.4426950216293334961 ;  /* 0xbfb8aa3b485e784a */ /* 0x000fe20001000000 */
[----:B------:R-:W-:Y:S01]  /*3430*/  MUFU.EX2 R8, R8 ;  /* 0x0000000800087308 */ /* 0x000fe20000000800 */
[----:B------:R-:W-:-:S02]  /*3440*/  FMUL2 R18, R82.F32x2.HI_LO, -1.4426950216293334961 ;  /* 0xbfb8aa3b5212784a */ /* 0x000fc40001000000 */
[----:B------:R-:W-:Y:S02]  /*3450*/  FMUL2 R16, R84.F32x2.HI_LO, -1.4426950216293334961 ;  /* 0xbfb8aa3b5410784a */ /* 0x000fe40001000000 */
[----:B------:R-:W-:Y:S02]  /*3460*/  FMUL2 R14, R24.F32x2.HI_LO, -1.4426950216293334961 ;  /* 0xbfb8aa3b180e784a */ /* 0x000fe40001000000 */
[----:B------:R-:W-:Y:S01]  /*3470*/  FMUL2 R12, R26.F32x2.HI_LO, -1.4426950216293334961 ;  /* 0xbfb8aa3b1a0c784a */ /* 0x000fe20001000000 */
[----:B------:R-:W2:Y:S01]  /*3480*/  MUFU.EX2 R9, R9 ;  /* 0x0000000900097308 */ /* 0x000ea20000000800 */
[----:B-1----:R-:W-:-:S07]  /*3490*/  FADD2 R90, R90.F32x2.HI_LO, 1 ;  /* 0x3f8000005a5a744b */ /* 0x002fce0000200000 */
[----:B------:R-:W-:Y:S08]  /*34a0*/  MUFU.EX2 R92, R92 ;  /* 0x0000005c005c7308 */ /* 0x000ff00000000800 */
[----:B------:R-:W1:Y:S01]  /*34b0*/  MUFU.EX2 R93, R93 ;  /* 0x0000005d005d7308 */ /* 0x000e620000000800 */
[----:B--2---:R-:W-:-:S07]  /*34c0*/  FADD2 R8, R8.F32x2.HI_LO, 1 ;  /* 0x3f8000000808744b */ /* 0x004fce0000200000 */
[----:B------:R-:W-:Y:S08]  /*34d0*/  MUFU.EX2 R10, R10 ;  /* 0x0000000a000a7308 */ /* 0x000ff00000000800 */
        /* <DEDUP_REMOVED lines=38> */
[----:B------:R-:W-:Y:S08]  /*3740*/  MUFU.RCP R90, R90 ;  /* 0x0000005a005a7308 */ /* 0x000ff00000001000 */
[----:B------:R-:W1:Y:S01]  /*3750*/  MUFU.RCP R91, R91 ;  /* 0x0000005b005b7308 */ /* 0x000e620000001000 */
[----:B--2---:R-:W-:-:S07]  /*3760*/  FADD2 R12, R12.F32x2.HI_LO, 1 ;  /* 0x3f8000000c0c744b */ /* 0x004fce0000200000 */
[----:B------:R-:W-:Y:S08]  /*3770*/  MUFU.RCP R8, R8 ;  /* 0x0000000800087308 */ /* 0x000ff00000001000 */
[----:B------:R-:W2:Y:S01]  /*3780*/  MUFU.RCP R9, R9 ;  /* 0x0000000900097308 */ /* 0x000ea20000001000 */
[----:B-1----:R-:W-:-:S04]  /*3790*/  FMUL2 R90, R90.F32x2.HI_LO, R76.F32x2.HI_LO ;  /* 0x0000004c5a5a724a */ /* 0x002fc80000000000 */
[----:B------:R-:W-:-:S03]  /*37a0*/  FMUL2 R90, R90.F32x2.HI_LO, R46.F32x2.HI_LO ;  /* 0x0000002e5a5a724a */ /* 0x000fc60000000000 */
[----:B------:R-:W-:Y:S01]  /*37b0*/  MUFU.RCP R92, R92 ;  /* 0x0000005c005c7308 */ /* 0x000fe20000001000 */
[----:B------:R-:W-:-:S07]  /*37c0*/  FMUL2 R90, R90.F32x2.HI_LO, R88.F32 ;  /* 0x000000585a5a724a */ /* 0x000fce0001000000 */
[----:B------:R-:W1:Y:S01]  /*37d0*/  MUFU.RCP R93, R93 ;  /* 0x0000005d005d7308 */ /* 0x000e620000001000 */
[----:B--2---:R-:W-:-:S04]  /*37e0*/  FMUL2 R8, R8.F32x2.HI_LO, R30.F32x2.HI_LO ;  /* 0x0000001e0808724a */ /* 0x004fc80000000000 */
[----:B------:R-:W-:-:S03]  /*37f0*/  FMUL2 R8, R8.F32x2.HI_LO, R62.F32x2.HI_LO ;  /* 0x0000003e0808724a */ /* 0x000fc60000000000 */
[----:B------:R-:W-:Y:S01]  /*3800*/  MUFU.RCP R10, R10 ;  /* 0x0000000a000a7308 */ /* 0x000fe20000001000 */
[----:B------:R-:W-:-:S07]  /*3810*/  FMUL2 R8, R8.F32x2.HI_LO, R88.F32 ;  /* 0x000000580808724a */ /* 0x000fce0001000000 */
        /* <DEDUP_REMOVED lines=29> */
[----:B------:R-:W-:-:S05]  /*39f0*/  FMUL2 R6, R6.F32x2.HI_LO, R88.F32 ;  /* 0x000000580606724a */ /* 0x000fca0001000000 */
[----:B------:R-:W-:Y:S02]  /*3a00*/  FMNMX.NAN R28, |R23|, |R7|, !PT ;  /* 0x40000007171c7209 */ /* 0x000fe40007820200 */
[----:B------:R-:W2:Y:S01]  /*3a10*/  MUFU.RCP R99, R99 ;  /* 0x0000006300637308 */ /* 0x000ea20000001000 */
[----:B-1----:R-:W-:Y:S01]  /*3a20*/  FMUL2 R100, R100.F32x2.HI_LO, R64.F32x2.HI_LO ;  /* 0x000000406464724a */ /* 0x002fe20000000000 */
[----:B------:R-:W-:-:S03]  /*3a30*/  F2FP.SATFINITE.E4M3.F32.PACK_AB_MERGE_C R7, R7, R6, RZ ;  /* 0x000000060707723e */ /* 0x000fc600048070ff */
[----:B------:R-:W-:Y:S01]  /*3a40*/  FMUL2 R100, R100.F32x2.HI_LO, R2.F32x2.HI_LO ;  /* 0x000000026464724a */ /* 0x000fe20000000000 */
[-C--:B------:R-:W-:Y:S02]  /*3a50*/  FMNMX.NAN R3, |R90|, |R8|.reuse, !PT ;  /* 0x400000085a037209 */ /* 0x080fe40007820200 */
[----:B------:R-:W-:Y:S01]  /*3a60*/  MUFU.RCP R96, R96 ;  /* 0x0000006000607308 */ /* 0x000fe20000001000 */
[----:B------:R-:W-:Y:S01]  /*3a70*/  F2FP.SATFINITE.E4M3.F32.PACK_AB_MERGE_C R2, R9, R8, RZ ;  /* 0x000000080902723e */ /* 0x000fe200048070ff */
[----:B------:R-:W-:Y:S01]  /*3a80*/  FMUL2 R100, R100.F32x2.HI_LO, R88.F32 ;  /* 0x000000586464724a */ /* 0x000fe20001000000 */
[----:B------:R-:W-:-:S05]  /*3a90*/  FMNMX.NAN R8, |R93|, |R11|, !PT ;  /* 0x4000000b5d087209 */ /* 0x000fca0007820200 */
        /* <DEDUP_REMOVED lines=25> */
[----:B------:R-:W-:Y:S02]  /*3c30*/  FMNMX3.NAN R3, |R98|, |R16|, R3, !PT ;  /* 0x4000001062037276 */ /* 0x000fe40007820203 */
[----:B------:R-:W2:Y:S01]  /*3c40*/  MUFU.RCP R13, R13 ;  /* 0x0000000d000d7308 */ /* 0x000ea20000001000 */
[----:B-1----:R-:W-:Y:S01]  /*3c50*/  FMUL2 R14, R14.F32x2.HI_LO, R24.F32x2.HI_LO ;  /* 0x000000180e0e724a */ /* 0x002fe20000000000 */
[----:B------:R-:W-:Y:S02]  /*3c60*/  FMNMX.NAN R25, |R92|, |R10|, !PT ;  /* 0x4000000a5c197209 */ /* 0x000fe40007820200 */
[----:B------:R-:W-:Y:S01]  /*3c70*/  FMNMX.NAN R24, |R91|, |R9|, !PT ;  /* 0x400000095b187209 */ /* 0x000fe20007820200 */
[----:B------:R-:W-:Y:S01]  /*3c80*/  FMUL2 R14, R14.F32x2.HI_LO, R52.F32x2.HI_LO ;  /* 0x000000340e0e724a */ /* 0x000fe20000000000 */
[----:B------:R-:W-:Y:S02]  /*3c90*/  F2FP.SATFINITE.E4M3.F32.PACK_AB_MERGE_C R9, R97, R96, RZ ;  /* 0x000000606109723e */ /* 0x000fe400048070ff */
[----:B------:R-:W-:Y:S01]  /*3ca0*/  F2FP.SATFINITE.E4M3.F32.PACK_AB_MERGE_C R91, R91, R90, RZ ;  /* 0x0000005a5b5b723e */ /* 0x000fe200048070ff */
[----:B------:R-:W-:Y:S01]  /*3cb0*/  FMUL2 R14, R14.F32x2.HI_LO, R88.F32 ;  /* 0x000000580e0e724a */ /* 0x000fe20001000000 */
[----:B------:R-:W-:-:S02]  /*3cc0*/  FMNMX3.NAN R24, |R99|, |R17|, R24, !PT ;  /* 0x4000001163187276 */ /* 0x000fc40007820218 */
[----:B------:R-:W-:Y:S02]  /*3cd0*/  F2FP.SATFINITE.E4M3.F32.PACK_AB_MERGE_C R17, R17, R16, RZ ;  /* 0x000000101111723e */ /* 0x000fe400048070ff */
[----:B------:R-:W-:Y:S02]  /*3ce0*/  FMNMX3.NAN R28, |R97|, |R15|, R28, !PT ;  /* 0x4000000f611c7276 */ /* 0x000fe4000782021c */
[----:B------:R-:W-:Y:S01]  /*3cf0*/  FMNMX3.NAN R25, |R100|, |R18|, R25, !PT ;  /* 0x4000001264197276 */ /* 0x000fe20007820219 */
[----:B--2---:R-:W-:Y:S01]  /*3d00*/  FMUL2 R12, R12.F32x2.HI_LO, R26.F32x2.HI_LO ;  /* 0x0000001a0c0c724a */ /* 0x004fe20000000000 */
[----:B------:R-:W-:Y:S02]  /*3d10*/  F2FP.SATFINITE.E4M3.F32.PACK_AB_MERGE_C R27, R11, R10, RZ ;  /* 0x0000000a0b1b723e */ /* 0x000fe400048070ff */
[----:B------:R-:W-:Y:S01]  /*3d20*/  FMNMX.NAN R10, |R21|, |R5|, !PT ;  /* 0x40000005150a7209 */ /* 0x000fe20007820200 */
[----:B------:R-:W-:Y:S01]  /*3d30*/  FMUL2 R12, R12.F32x2.HI_LO, R58.F32x2.HI_LO ;  /* 0x0000003a0c0c724a */ /* 0x000fe20000000000 */
[----:B------:R-:W-:-:S02]  /*3d40*/  F2FP.SATFINITE.E4M3.F32.PACK_AB_MERGE_C R11, R21, R20, RZ ;  /* 0x00000014150b723e */ /* 0x000fc400048070ff */
[----:B------:R-:W-:Y:S01]  /*3d50*/  FMNMX.NAN R21, |R20|, |R4|, !PT ;  /* 0x4000000414157209 */ /* 0x000fe20007820200 */
[----:B------:R-:W-:Y:S01]  /*3d60*/  FMUL2 R12, R12.F32x2.HI_LO, R88.F32 ;  /* 0x000000580c0c724a */ /* 0x000fe20001000000 */
[----:B------:R-:W-:Y:S02]  /*3d70*/  F2FP.SATFINITE.E4M3.F32.PACK_AB_MERGE_C R20, R5, R4, RZ ;  /* 0x000000040514723e */ /* 0x000fe400048070ff */
[----:B------:R-:W-:Y:S02]  /*3d80*/  F2FP.SATFINITE.E4M3.F32.PACK_AB_MERGE_C R4, R23, R22, RZ ;  /* 0x000000161704723e */ /* 0x000fe400048070ff */
[----:B------:R-:W-:Y:S02]  /*3d90*/  FMNMX.NAN R23, |R22|, |R6|, !PT ;  /* 0x4000000616177209 */ /* 0x000fe40007820200 */
[----:B------:R-:W-:Y:S02]  /*3da0*/  F2FP.SATFINITE.E4M3.F32.PACK_AB_MERGE_C R22, R99, R98, RZ ;  /* 0x000000626316723e */ /* 0x000fe400048070ff */
[----:B------:R-:W-:-:S02]  /*3db0*/  F2FP.SATFINITE.E4M3.F32.PACK_AB_MERGE_C R5, R101, R100, RZ ;  /* 0x000000646505723e */ /* 0x000fc400048070ff */
[----:B------:R-:W-:Y:S02]  /*3dc0*/  F2FP.SATFINITE.E4M3.F32.PACK_AB_MERGE_C R6, R95, R94, RZ ;  /* 0x0000005e5f06723e */ /* 0x000fe400048070ff */
[----:B------:R-:W-:Y:S02]  /*3dd0*/  FMNMX3.NAN R101, |R101|, |R19|, R8, !PT ;  /* 0x4000001365657276 */ /* 0x000fe40007820208 */
[----:B------:R-:W-:Y:S02]  /*3de0*/  PRMT R8, R5, 0x5410, R22 ;  /* 0x0000541005087816 */ /* 0x000fe40000000016 */
[----:B------:R-:W-:Y:S02]  /*3df0*/  PRMT R9, R9, 0x5410, R6 ;  /* 0x0000541009097816 */ /* 0x000fe40000000006 */
[----:B------:R-:W-:Y:S02]  /*3e00*/  F2FP.SATFINITE.E4M3.F32.PACK_AB_MERGE_C R26, R93, R92, RZ ;  /* 0x0000005c5d1a723e */ /* 0x000fe400048070ff */
[----:B------:R-:W-:-:S02]  /*3e10*/  F2FP.SATFINITE.E4M3.F32.PACK_AB_MERGE_C R6, R13, R12, RZ ;  /* 0x0000000c0d06723e */ /* 0x000fc400048070ff */
[----:B------:R-:W-:Y:S02]  /*3e20*/  F2FP.SATFINITE.E4M3.F32.PACK_AB_MERGE_C R5, R15, R14, RZ ;  /* 0x0000000e0f05723e */ /* 0x000fe400048070ff */
[----:B------:R-:W-:Y:S02]  /*3e30*/  F2FP.SATFINITE.E4M3.F32.PACK_AB_MERGE_C R22, R19, R18, RZ ;  /* 0x000000121316723e */ /* 0x000fe400048070ff */
[----:B------:R-:W-:Y:S02]  /*3e40*/  FMNMX3.NAN R29, |R95|, |R13|, R10, !PT ;  /* 0x4000000d5f1d7276 */ /* 0x000fe4000782020a */
[----:B------:R-:W-:Y:S02]  /*3e50*/  PRMT R10, R26, 0x5410, R91 ;  /* 0x000054101a0a7816 */ /* 0x000fe4000000005b */
[----:B------:R-:W-:Y:S02]  /*3e60*/  PRMT R11, R4, 0x5410, R11 ;  /* 0x00005410040b7816 */ /* 0x000fe4000000000b */
[----:B------:R-:W-:-:S02]  /*3e70*/  PRMT R5, R5, 0x5410, R6 ;  /* 0x0000541005057816 */ /* 0x000fc40000000006 */
[----:B------:R-:W-:Y:S01]  /*3e80*/  PRMT R4, R22, 0x5410, R17 ;  /* 0x0000541016047816 */ /* 0x000fe20000000011 */
[----:B------:R1:W-:Y:S01]  /*3e90*/  STS.128 [R117], R8 ;  /* 0x0000000875007388 */ /* 0x0003e20000000c00 */
[----:B------:R-:W-:Y:S02]  /*3ea0*/  PRMT R6, R27, 0x5410, R2 ;  /* 0x000054101b067816 */ /* 0x000fe40000000002 */
[----:B------:R-:W-:Y:S02]  /*3eb0*/  PRMT R7, R7, 0x5410, R20 ;  /* 0x0000541007077816 */ /* 0x000fe40000000014 */
[----:B------:R-:W-:Y:S02]  /*3ec0*/  FMNMX3.NAN R12, |R94|, |R12|, R21, !PT ;  /* 0x4000000c5e0c7276 */ /* 0x000fe40007820215 */
[----:B------:R-:W-:Y:S01]  /*3ed0*/  FMNMX3.NAN R14, |R96|, |R14|, R23, !PT ;  /* 0x4000000e600e7276 */ /* 0x000fe20007820217 */
[----:B------:R1:W-:Y:S01]  /*3ee0*/  STS.128 [R118], R4 ;  /* 0x0000000476007388 */ /* 0x0003e20000000c00 */
[----:B------:R-:W-:-:S02]  /*3ef0*/  FMNMX.NAN R24, R24, R29, !PT ;  /* 0x0000001d18187209 */ /* 0x000fc40007820000 */
[----:B------:R-:W-:Y:S01]  /*3f00*/  FMNMX.NAN R3, R3, R12, !PT ;  /* 0x0000000c03037209 */ /* 0x000fe20007820000 */
[----:B------:R2:W-:Y:S06]  /*3f10*/  MEMBAR.ALL.CTA ;  /* 0x0000000000007992 */ /* 0x0005ec0000008000 */
[----:B--2---:R-:W2:Y:S01]  /*3f20*/  FENCE.VIEW.ASYNC.S ;  /* 0x00000000000073c6 */ /* 0x004ea20000000000 */
[----:B------:R-:W-:Y:S02]  /*3f30*/  FMNMX3.NAN R24, R101, R28, R24, !PT ;  /* 0x0000001c65187276 */ /* 0x000fe40007820018 */
[----:B------:R-:W-:-:S04]  /*3f40*/  FMNMX3.NAN R3, R25, R14, R3, !PT ;  /* 0x0000000e19037276 */ /* 0x000fc80007820003 */
[----:B------:R-:W-:-:S04]  /*3f50*/  FMNMX3.NAN R24, R3, R24, RZ, !PT ;  /* 0x0000001803187276 */ /* 0x000fc800078200ff */
[----:B------:R-:W-:Y:S01]  /*3f60*/  FMNMX R129, R24, R129, !PT ;  /* 0x0000008118817209 */ /* 0x000fe20007800000 */
[----:B--2---:R-:W-:Y:S06]  /*3f70*/  BAR.SYNC.DEFER_BLOCKING 0x2, 0x80 ;  /* 0x0082000000007b1d */ /* 0x004fec0000010000 */
[----:B------:R-:W-:Y:S05]  /*3f80*/  BRA.U !UP4, `(.L_x_45) ;  /* 0x000000010c447547 */ /* 0x000fea000b800000 */
[----:B------:R-:W-:Y:S01]  /*3f90*/  IMAD R124, R89, 0x4, R124 ;  /* 0x00000004597c7824 */ /* 0x000fe200078e027c */
[----:B------:R-:W-:Y:S01]  /*3fa0*/  UIADD3 UR12, UP0, UPT, UR10, 0x2c0, URZ ;  /* 0x000002c00a0c7890 */ /* 0x000fe2000ff1e0ff */
[----:B------:R-:W-:Y:S02]  /*3fb0*/  PLOP3.LUT P0, PT, PT, PT, PT, 0x80, 0x8 ;  /* 0x000000000008781c */ /* 0x000fe40003f0f070 */
[----:B------:R-:W-:Y:S01]  /*3fc0*/  IADD3 R2, PT, PT, R87, 0x4400, RZ ;  /* 0x0000440057027810 */ /* 0x000fe20007ffe0ff */
[----:B------:R-:W-:Y:S01]  /*3fd0*/  IMAD.SHL.U32 R124, R124, 0x20, RZ ;  /* 0x000000207c7c7824 */ /* 0x000fe200078e00ff */
[----:B------:R-:W-:-:S12]  /*3fe0*/  UIADD3.X UR13, UPT, UPT, URZ, UR11, URZ, UP0, !UPT ;  /* 0x0000000bff0d7290 */ /* 0x000fd800087fe4ff */
.L_x_46:
        /* <DEDUP_REMOVED lines=9> */
[----:B--2---:R-:W-:Y:S05]  /*4080*/  @P0 BRA.U.ANY `(.L_x_46) ;  /* 0xfffffffd00d80947 */ /* 0x004fea000393ffff */
[----:B------:R0:W-:Y:S02]  /*4090*/  UTMACMDFLUSH ;  /* 0x00000000000079b7 */ /* 0x0001e40000000000 */
.L_x_45:
[----:B------:R-:W-:Y:S01]  /*40a0*/  BAR.SYNC.DEFER_BLOCKING 0x2, 0x80 ;  /* 0x0082000000007b1d */ /* 0x000fe20000010000 */
[----:B------:R-:W-:Y:S02]  /*40b0*/  IADD3 R127, PT, PT, R127, 0x1, RZ ;  /* 0x000000017f7f7810 */ /* 0x000fe40007ffe0ff */
[----:B------:R-:W-:-:S03]  /*40c0*/  IADD3 R128, PT, PT, R128, -0x1, RZ ;  /* 0xffffffff80807810 */ /* 0x000fc60007ffe0ff */
[----:B------:R-:W-:Y:S05]  /*40d0*/  @!P2 BRA `(.L_x_47) ;  /* 0xffffffe800d0a947 */ /* 0x000fea000383ffff */
[-C--:B------:R-:W-:Y:S01]  /*40e0*/  LEA R3, R108, R87.reuse, 0x3 ;  /* 0x000000576c037211 */ /* 0x080fe200078e18ff */
[----:B------:R-:W-:Y:S01]  /*40f0*/  BSSY B0, `(.L_x_48) ;  /* 0x0000005000007945 */ /* 0x000fe20003800000 */
[----:B-1----:R-:W-:Y:S02]  /*4100*/  SHF.L.U32 R4, R106, 0x1f, RZ ;  /* 0x0000001f6a047819 */ /* 0x002fe400000006ff */
[----:B------:R-:W-:Y:S02]  /*4110*/  LEA R91, R108, R87, 0x4 ;  /* 0x000000576c5b7211 */ /* 0x000fe400078e20ff */
[----:B------:R-:W1:Y:S02]  /*4120*/  SYNCS.PHASECHK.TRANS64.TRYWAIT P0, [R3+URZ+0x50], R4 ;  /* 0x00005004030075a7 */ /* 0x000e6400080011ff */
[----:B-1----:R-:W-:Y:S05]  /*4130*/  @!P0 BRA `(.L_x_49) ;  /* 0x0000000800bc8947 */ /* 0x002fea0003800000 */
.L_x_81:
[----:B------:R-:W-:Y:S05]  /*4140*/  BSYNC B0 ;  /* 0x0000000000007941 */ /* 0x000fea0003800000 */
.L_x_48:
[----:B------:R-:W2:Y:S01]  /*4150*/  LDS.128 R88, [R91+0x38410] ;  /* 0x038410005b587984 */ /* 0x000ea20000000c00 */
[----:B------:R-:W-:Y:S01]  /*4160*/  CREDUX.MAXABS.F32.NAN UR4, R129 ;  /* 0x00000000810472cc */ /* 0x000fe20000006400 */
[----:B------:R-:W-:Y:S01]  /*4170*/  BSSY.RECONVERGENT B0, `(.L_x_50) ;  /* 0x0000013000007945 */ /* 0x000fe20003800200 */
[----:B------:R-:W-:Y:S01]  /*4180*/  ISETP.NE.AND P0, PT, R102, RZ, PT ;  /* 0x000000ff6600720c */ /* 0x000fe20003f05270 */
[----:B------:R3:W-:Y:S06]  /*4190*/  MEMBAR.ALL.CTA ;  /* 0x0000000000007992 */ /* 0x0007ec0000008000 */
[----:B---3--:R-:W3:Y:S01]  /*41a0*/  FENCE.VIEW.ASYNC.S ;  /* 0x00000000000073c6 */ /* 0x008ee20000000000 */
[----:B------:R-:W-:-:S03]  /*41b0*/  VIADD R108, R108, 0x1 ;  /* 0x000000016c6c7836 */ /* 0x000fc60000000000 */
[----:B------:R-:W-:Y:S01]  /*41c0*/  IMAD.U32 R2, RZ, RZ, UR4 ;  /* 0x00000004ff027e24 */ /* 0x000fe2000f8e00ff */
[----:B---3--:R3:W-:Y:S04]  /*41d0*/  SYNCS.ARRIVE.TRANS64.ART0 RZ, [R3+URZ+0x60], R0 ;  /* 0x0000600003ff79a7 */ /* 0x0087e800085000ff */
[----:B------:R3:W-:Y:S01]  /*41e0*/  @!P0 STS [R119+0x38400], R2 ;  /* 0x0384000277008388 */ /* 0x0007e20000000800 */
[----:B------:R-:W-:Y:S01]  /*41f0*/  BAR.SYNC.DEFER_BLOCKING 0x2, 0x80 ;  /* 0x0082000000007b1d */ /* 0x000fe20000010000 */
[----:B------:R-:W-:-:S13]  /*4200*/  LOP3.LUT P0, RZ, R121, R102, RZ, 0xfc, !PT ;  /* 0x0000006679ff7212 */ /* 0x000fda000780fcff */
[----:B------:R-:W-:Y:S05]  /*4210*/  @P0 BRA `(.L_x_51) ;  /* 0x0000000000200947 */ /* 0x000fea0003800000 */
[----:B------:R-:W-:Y:S01]  /*4220*/  IMAD.U32 R87, RZ, RZ, UR7 ;  /* 0x00000007ff577e24 */ /* 0x000fe2000f8e00ff */
[----:B------:R-:W4:Y:S04]  /*4230*/  LDCU.64 UR4, c[0x0][0x740] ;  /* 0x0000e800ff0477ac */ /* 0x000f280008000a00 */
[----:B-1----:R-:W1:Y:S01]  /*4240*/  LDS.128 R4, [R87+0x38400] ;  /* 0x0384000057047984 */ /* 0x002e620000000c00 */
[----:B---34-:R-:W-:-:S04]  /*4250*/  LEA R2, P0, R103, UR4, 0x2 ;  /* 0x0000000467027c11 */ /* 0x018fc8000f8010ff */
[----:B------:R-:W-:Y:S02]  /*4260*/  LEA.HI.X R3, R103, UR5, R86, 0x2, P0 ;  /* 0x0000000567037c11 */ /* 0x000fe400080f1456 */
[----:B-1----:R-:W-:-:S04]  /*4270*/  FMNMX3 R4, R4, RZ, R5, !PT ;  /* 0x000000ff04047276 */ /* 0x002fc80007800005 */
[----:B------:R-:W-:-:S05]  /*4280*/  FMNMX3 R7, R4, R6, R7, !PT ;  /* 0x0000000604077276 */ /* 0x000fca0007800007 */
[----:B------:R4:W-:Y:S02]  /*4290*/  REDG.E.MAX.S32.STRONG.GPU desc[UR14][R2.64], R7 ;  /* 0x000000070200798e */ /* 0x0009e4000d12e30e */
.L_x_51:
[----:B------:R-:W-:Y:S05]  /*42a0*/  BSYNC.RECONVERGENT B0 ;  /* 0x0000000000007941 */ /* 0x000fea0003800200 */
.L_x_50:
[----:B--2---:R-:W-:Y:S02]  /*42b0*/  ISETP.NE.AND P0, PT, R91, 0x1, PT ;  /* 0x000000015b00780c */ /* 0x004fe40003f05270 */
[----:B------:R-:W-:-:S04]  /*42c0*/  ISETP.NE.AND P1, PT, R108, 0x2, PT ;  /* 0x000000026c00780c */ /* 0x000fc80003f25270 */
[----:B-1-34-:R-:W-:Y:S02]  /*42d0*/  SEL R3, RZ, 0x1, P1 ;  /* 0x00000001ff037807 */ /* 0x01afe40000800000 */
[----:B------:R-:W-:Y:S02]  /*42e0*/  SEL R108, R108, RZ, P1 ;  /* 0x000000ff6c6c7207 */ /* 0x000fe40000800000 */
[----:B------:R-:W-:-:S03]  /*42f0*/  LOP3.LUT R106, R106, R3, RZ, 0x3c, !PT ;  /* 0x000000036a6a7212 */ /* 0x000fc600078e3cff */
[----:B------:R-:W-:Y:S05]  /*4300*/  @!P0 BRA `(.L_x_52) ;  /* 0xffffffe800008947 */ /* 0x000fea000383ffff */
.L_x_39:
[----:B------:R-:W-:Y:S05]  /*4310*/  BRA.U !UP4, `(.L_x_53) ;  /* 0x000000010c1c7547 */ /* 0x000fea000b800000 */
[----:B------:R-:W1:Y:S01]  /*4320*/  S2UR UR4, SR_CgaCtaId ;  /* 0x00000000000479c3 */ /* 0x000e620000008800 */
[----:B------:R-:W-:Y:S01]  /*4330*/  ELECT P0, URZ, PT ;  /* 0x0000000000ff782f */ /* 0x000fe20003800000 */
[----:B----4-:R-:W-:Y:S01]  /*4340*/  HFMA2 R2, -RZ, RZ, 0, 5.9604644775390625e-08 ;  /* 0x00000001ff027431 */ /* 0x010fe200000001ff */
[----:B------:R-:W-:-:S05]  /*4350*/  UMOV UR5, 0x40 ;  /* 0x0000004000057882 */ /* 0x000fca0000000000 */
[----:B------:R-:W-:Y:S01]  /*4360*/  UVIRTCOUNT.DEALLOC.SMPOOL 0x80 ;  /* 0x000000800000784c */ /* 0x000fe20000000000 */
[----:B-1----:R-:W-:-:S09]  /*4370*/  ULEA UR4, UR4, UR5, 0x18 ;  /* 0x0000000504047291 */ /* 0x002fd2000f8ec0ff */
[----:B------:R1:W-:Y:S03]  /*4380*/  @P0 STS.U8 [UR4], R2 ;  /* 0x00000002ff000988 */ /* 0x0003e60008000004 */
.L_x_53:
[----:B------:R-:W-:Y:S06]  /*4390*/  BAR.SYNC.DEFER_BLOCKING 0x2, 0x80 ;  /* 0x0082000000007b1d */ /* 0x000fec0000010000 */
[----:B------:R-:W-:Y:S05]  /*43a0*/  BRA.U !UP4, `(.L_x_54) ;  /* 0x000000010c9c7547 */ /* 0x000fea000b800000 */
[----:B------:R-:W3:Y:S01]  /*43b0*/  S2UR UR5, SR_CgaCtaId ;  /* 0x00000000000579c3 */ /* 0x000ee20000008800 */
[----:B------:R-:W-:Y:S01]  /*43c0*/  NOP ;  /* 0x0000000000007918 */ /* 0x000fe20000000000 */
[----:B------:R-:W-:Y:S01]  /*43d0*/  UMOV UR4, 0x50 ;  /* 0x0000005000047882 */ /* 0x000fe20000000000 */
[----:B------:R-:W-:Y:S01]  /*43e0*/  LOP3.LUT R4, R120, 0xffff, RZ, 0xc0, !PT ;  /* 0x0000ffff78047812 */ /* 0x000fe200078ec0ff */
[----:B------:R-:W-:-:S03]  /*43f0*/  IMAD.MOV.U32 R3, RZ, RZ, 0xffff ;  /* 0x0000ffffff037424 */ /* 0x000fc600078e00ff */
[----:B------:R-:W-:-:S04]  /*4400*/  SHF.R.U32.HI R4, RZ, 0x5, R4 ;  /* 0x00000005ff047819 */ /* 0x000fc80000011604 */
[----:B------:R-:W-:Y:S01]  /*4410*/  SHF.L.U32 R3, R3, R4, RZ ;  /* 0x0000000403037219 */ /* 0x000fe200000006ff */
[----:B------:R-:W-:-:S05]  /*4420*/  VIADD R5, R4, 0x10 ;  /* 0x0000001004057836 */ /* 0x000fca0000000000 */
[----:B------:R-:W-:Y:S01]  /*4430*/  SHF.L.U32 R0, R0, R5, RZ ;  /* 0x0000000500007219 */ /* 0x000fe200000006ff */
[----:B---3--:R-:W-:-:S03]  /*4440*/  ULEA UR5, UR5, UR4, 0x18 ;  /* 0x0000000405057291 */ /* 0x008fc6000f8ec0ff */
[----:B------:R-:W-:-:S04]  /*4450*/  LOP3.LUT R5, R0, R3, RZ, 0xfc, !PT ;  /* 0x0000000300057212 */ /* 0x000fc800078efcff */
[C---:B------:R-:W-:Y:S02]  /*4460*/  LOP3.LUT R3, R5.reuse, 0xffff, RZ, 0xc0, !PT ;  /* 0x0000ffff05037812 */ /* 0x040fe400078ec0ff */
[----:B-1--4-:R-:W1:Y:S02]  /*4470*/  LDS R2, [UR5] ;  /* 0x00000005ff027984 */ /* 0x012e640008000800 */
[----:B-1----:R-:W-:-:S04]  /*4480*/  LOP3.LUT R0, R5, 0xffff, R2, 0x80, !PT ;  /* 0x0000ffff05007812 */ /* 0x002fc800078e8002 */
[----:B------:R-:W-:-:S13]  /*4490*/  ISETP.NE.AND P0, PT, R0, R3, PT ;  /* 0x000000030000720c */ /* 0x000fda0003f05270 */
[----:B------:R-:W-:Y:S05]  /*44a0*/  @P0 BRA `(.L_x_55) ;  /* 0x0000000000500947 */ /* 0x000fea0003800000 */
[----:B------:R-:W-:Y:S02]  /*44b0*/  SHF.R.U32.HI R0, RZ, 0x10, R2 ;  /* 0x00000010ff007819 */ /* 0x000fe40000011602 */
[----:B------:R-:W-:-:S04]  /*44c0*/  SHF.R.U32.HI R3, RZ, 0x10, R5 ;  /* 0x00000010ff037819 */ /* 0x000fc80000011605 */
[----:B------:R-:W-:-:S04]  /*44d0*/  LOP3.LUT R0, R0, R3, RZ, 0xc0, !PT ;  /* 0x0000000300007212 */ /* 0x000fc800078ec0ff */
[----:B------:R-:W-:-:S13]  /*44e0*/  ISETP.NE.AND P0, PT, R0, R3, PT ;  /* 0x000000030000720c */ /* 0x000fda0003f05270 */
[----:B------:R-:W-:Y:S05]  /*44f0*/  @P0 BRA `(.L_x_56) ;  /* 0x0000000000300947 */ /* 0x000fea0003800000 */
[----:B------:R-:W-:Y:S01]  /*4500*/  R2UR UR8, R5 ;  /* 0x00000000050872ca */ /* 0x000fe200000e0000 */
[----:B------:R-:W1:Y:S01]  /*4510*/  S2R R2, SR_LANEID ;  /* 0x0000000000027919 */ /* 0x000e620000000000 */
[----:B------:R-:W-:Y:S02]  /*4520*/  VOTEU.ANY UR6, UPT, PT ;  /* 0x0000000000067886 */ /* 0x000fe400038e0100 */
[----:B------:R-:W-:-:S09]  /*4530*/  UFLO.U32 UR6, UR6 ;  /* 0x00000006000672bd */ /* 0x000fd200080e0000 */
[----:B------:R-:W-:-:S06]  /*4540*/  ULOP3.LUT UR8, URZ, UR8, URZ, 0x33, !UPT ;  /* 0x00000008ff087292 */ /* 0x000fcc000f8e33ff */
[----:B------:R-:W-:-:S04]  /*4550*/  IMAD.U32 R0, RZ, RZ, UR8 ;  /* 0x00000008ff007e24 */ /* 0x000fc8000f8e00ff */
[----:B------:R-:W3:Y:S02]  /*4560*/  REDUX UR4, R0 ;  /* 0x00000000000473c4 */ /* 0x000ee40000000000 */
[----:B------:R4:W-:Y:S01]  /*4570*/  UTCATOMSWS.AND URZ, UR8 ;  /* 0x0000000800ff79e3 */ /* 0x0009e20008000000 */
[----:B-1----:R-:W-:Y:S01]  /*4580*/  ISETP.EQ.U32.AND P0, PT, R2, UR6, PT ;  /* 0x0000000602007c0c */ /* 0x002fe2000bf02070 */
[----:B---3--:R-:W-:-:S12]  /*4590*/  IMAD.U32 R2, RZ, RZ, UR4 ;  /* 0x00000004ff027e24 */ /* 0x008fd8000f8e00ff */
[----:B------:R4:W-:Y:S01]  /*45a0*/  @P0 ATOMS.AND RZ, [UR5], R2 ;  /* 0x00000002ffff098c */ /* 0x0009e2000a800005 */
[----:B------:R-:W-:Y:S05]  /*45b0*/  BRA `(.L_x_57) ;  /* 0x0000000000147947 */ /* 0x000fea0003800000 */
.L_x_56:
[----:B------:R-:W-:Y:S02]  /*45c0*/  MOV R2, 0x45e0 ;  /* 0x000045e000027802 */ /* 0x000fe40000000f00 */
[----:B--2---:R-:W-:Y:S05]  /*45d0*/  CALL.REL.NOINC `($__internal_0_$__cuda_sm10x_tcgen05_guardrail_trap_col_being_dealloced_not_returned_by_alloc) ;  /* 0x0000000400ac7944 */ /* 0x004fea0003c00000 */
[----:B------:R-:W-:Y:S05]  /*45e0*/  BRA `(.L_x_57) ;  /* 0x0000000000087947 */ /* 0x000fea0003800000 */
.L_x_55:
[----:B------:R-:W-:Y:S02]  /*45f0*/  MOV R2, 0x4610 ;  /* 0x0000461000027802 */ /* 0x000fe40000000f00 */
[----:B--2---:R-:W-:Y:S05]  /*4600*/  CALL.REL.NOINC `($__internal_2_$__cuda_sm10x_tcgen05_guardrail_trap_unallocated_columns_being_dealloced) ;  /* 0x0000000400b87944 */ /* 0x004fea0003c00000 */
.L_x_57:
[----:B------:R-:W-:Y:S01]  /*4610*/  NOP ;  /* 0x0000000000007918 */ /* 0x000fe20000000000 */
.L_x_54:
[----:B------:R-:W-:-:S04]  /*4620*/  DEPBAR.LE SB0, 0x0 ;  /* 0x000080000000791a */ /* 0x000fc80000000000 */
[----:B------:R-:W-:-:S04]  /*4630*/  DEPBAR.LE SB0, 0x0 ;  /* 0x000080000000791a */ /* 0x000fc80000000000 */
[----:B----4-:R-:W-:Y:S05]  /*4640*/  EXIT ;  /* 0x000000000000794d */ /* 0x010fea0003800000 */
.L_x_9:
[----:B------:R-:W-:-:S07]  /*4650*/  MOV R20, R21 ;  /* 0x0000001500147202 */ /* 0x000fce0000000f00 */
.L_x_58:
[----:B----4-:R4:W3:Y:S02]  /*4660*/  SYNCS.PHASECHK.TRANS64.TRYWAIT P0, [R14+URZ+0x60], R21 ;  /* 0x000060150e0075a7 */ /* 0x0108e400080011ff */
[----:B---3--:R-:W-:Y:S05]  /*4670*/  @!P0 NANOSLEEP.SYNCS 0x989680 ;  /* 0x009896800000895d */ /* 0x008fea0003900000 */
[----:B------:R-:W3:Y:S02]  /*4680*/  @!P0 SYNCS.PHASECHK.TRANS64 P0, [R14+URZ+0x60], R21 ;  /* 0x000060150e0085a7 */ /* 0x000ee400080010ff */
[----:B---3--:R-:W-:Y:S05]  /*4690*/  @!P0 BRA `(.L_x_58) ;  /* 0xfffffffc00f08947 */ /* 0x008fea000383ffff */
[----:B------:R-:W-:Y:S05]  /*46a0*/  BRA `(.L_x_59) ;  /* 0xffffffc400747947 */ /* 0x000fea000383ffff */
.L_x_11:
[----:B------:R-:W-:-:S07]  /*46b0*/  MOV R7, R6 ;  /* 0x0000000600077202 */ /* 0x000fce0000000f00 */
.L_x_60:
[----:B--2---:R2:W3:Y:S02]  /*46c0*/  SYNCS.PHASECHK.TRANS64.TRYWAIT P0, [R2+URZ+0x60], R7 ;  /* 0x00006007020075a7 */ /* 0x0044e400080011ff */
[----:B---3--:R-:W-:Y:S05]  /*46d0*/  @!P0 NANOSLEEP.SYNCS 0x989680 ;  /* 0x009896800000895d */ /* 0x008fea0003900000 */
[----:B------:R-:W3:Y:S02]  /*46e0*/  @!P0 SYNCS.PHASECHK.TRANS64 P0, [R2+URZ+0x60], R7 ;  /* 0x00006007020085a7 */ /* 0x000ee400080010ff */
[----:B---3--:R-:W-:Y:S05]  /*46f0*/  @!P0 BRA `(.L_x_60) ;  /* 0xfffffffc00f08947 */ /* 0x008fea000383ffff */
[----:B------:R-:W-:Y:S05]  /*4700*/  BRA `(.L_x_61) ;  /* 0xffffffc800187947 */ /* 0x000fea000383ffff */
.L_x_12:
[----:B------:R-:W-:-:S07]  /*4710*/  MOV R13, R12 ;  /* 0x0000000c000d7202 */ /* 0x000fce0000000f00 */
.L_x_62:
[----:B--2---:R2:W3:Y:S02]  /*4720*/  SYNCS.PHASECHK.TRANS64.TRYWAIT P0, [R8+URZ+0x60], R13 ;  /* 0x0000600d080075a7 */ /* 0x0044e400080011ff */
[----:B---3--:R-:W-:Y:S05]  /*4730*/  @!P0 NANOSLEEP.SYNCS 0x989680 ;  /* 0x009896800000895d */ /* 0x008fea0003900000 */
[----:B------:R-:W3:Y:S02]  /*4740*/  @!P0 SYNCS.PHASECHK.TRANS64 P0, [R8+URZ+0x60], R13 ;  /* 0x0000600d080085a7 */ /* 0x000ee400080010ff */
[----:B---3--:R-:W-:Y:S05]  /*4750*/  @!P0 BRA `(.L_x_62) ;  /* 0xfffffffc00f08947 */ /* 0x008fea000383ffff */
[----:B------:R-:W-:Y:S05]  /*4760*/  BRA `(.L_x_4) ;  /* 0xffffffc8004c7947 */ /* 0x000fea000383ffff */
.L_x_14:
[----:B------:R-:W-:-:S07]  /*4770*/  MOV R0, UR23 ;  /* 0x0000001700007c02 */ /* 0x000fce0008000f00 */
.L_x_63:
[----:B---3--:R3:W4:Y:S02]  /*4780*/  SYNCS.PHASECHK.TRANS64.TRYWAIT P0, [R0+URZ+0x50], RZ ;  /* 0x000050ff000075a7 */ /* 0x00872400080011ff */
[----:B----4-:R-:W-:Y:S05]  /*4790*/  @!P0 NANOSLEEP.SYNCS 0x989680 ;  /* 0x009896800000895d */ /* 0x010fea0003900000 */
[----:B------:R-:W4:Y:S02]  /*47a0*/  @!P0 SYNCS.PHASECHK.TRANS64 P0, [R0+URZ+0x50], RZ ;  /* 0x000050ff000085a7 */ /* 0x000f2400080010ff */
[----:B----4-:R-:W-:Y:S05]  /*47b0*/  @!P0 BRA `(.L_x_63) ;  /* 0xfffffffc00f08947 */ /* 0x010fea000383ffff */
[----:B------:R-:W-:Y:S05]  /*47c0*/  BRA `(.L_x_64) ;  /* 0xffffffc800507947 */ /* 0x000fea000383ffff */
.L_x_17:
[----:B------:R-:W-:Y:S02]  /*47d0*/  MOV R4, UR17 ;  /* 0x0000001100047c02 */ /* 0x000fe40008000f00 */
[----:B------:R-:W-:Y:S02]  /*47e0*/  MOV R5, UR17 ;  /* 0x0000001100057c02 */ /* 0x000fe40008000f00 */
[----:B------:R-:W-:-:S07]  /*47f0*/  MOV R0, UR5 ;  /* 0x0000000500007c02 */ /* 0x000fce0008000f00 */
.L_x_65:
[----:B--2---:R2:W3:Y:S02]  /*4800*/  SYNCS.PHASECHK.TRANS64.TRYWAIT P0, [R0+URZ+0x20], R5 ;  /* 0x00002005000075a7 */ /* 0x0044e400080011ff */
[----:B---3--:R-:W-:Y:S05]  /*4810*/  @!P0 NANOSLEEP.SYNCS 0x989680 ;  /* 0x009896800000895d */ /* 0x008fea0003900000 */
[----:B------:R-:W3:Y:S02]  /*4820*/  @!P0 SYNCS.PHASECHK.TRANS64 P0, [R0+URZ+0x20], R5 ;  /* 0x00002005000085a7 */ /* 0x000ee400080010ff */
[----:B---3--:R-:W-:Y:S05]  /*4830*/  @!P0 BRA `(.L_x_65) ;  /* 0xfffffffc00f08947 */ /* 0x008fea000383ffff */
[----:B------:R-:W-:Y:S05]  /*4840*/  BRA `(.L_x_16) ;  /* 0xffffffcc00147947 */ /* 0x000fea000383ffff */
.L_x_19:
[----:B------:R-:W-:-:S07]  /*4850*/  MOV R5, R4 ;  /* 0x0000000400057202 */ /* 0x000fce0000000f00 */
.L_x_66:
[----:B---3--:R3:W4:Y:S02]  /*4860*/  SYNCS.PHASECHK.TRANS64.TRYWAIT P0, [R3+URZ+0x50], R5 ;  /* 0x00005005030075a7 */ /* 0x00872400080011ff */
[----:B----4-:R-:W-:Y:S05]  /*4870*/  @!P0 NANOSLEEP.SYNCS 0x989680 ;  /* 0x009896800000895d */ /* 0x010fea0003900000 */
[----:B------:R-:W4:Y:S02]  /*4880*/  @!P0 SYNCS.PHASECHK.TRANS64 P0, [R3+URZ+0x50], R5 ;  /* 0x00005005030085a7 */ /* 0x000f2400080010ff */
[----:B----4-:R-:W-:Y:S05]  /*4890*/  @!P0 BRA `(.L_x_66) ;  /* 0xfffffffc00f08947 */ /* 0x010fea000383ffff */
[----:B------:R-:W-:Y:S05]  /*48a0*/  BRA `(.L_x_67) ;  /* 0xffffffcc00647947 */ /* 0x000fea000383ffff */
.L_x_21:
[----:B------:R-:W-:Y:S02]  /*48b0*/  MOV R2, UR4 ;  /* 0x0000000400027c02 */ /* 0x000fe40008000f00 */
[----:B------:R-:W-:Y:S02]  /*48c0*/  MOV R3, UR4 ;  /* 0x0000000400037c02 */ /* 0x000fe40008000f00 */
[----:B------:R-:W-:-:S07]  /*48d0*/  MOV R0, UR5 ;  /* 0x0000000500007c02 */ /* 0x000fce0008000f00 */
.L_x_68:
[----:B---3--:R3:W4:Y:S02]  /*48e0*/  SYNCS.PHASECHK.TRANS64.TRYWAIT P0, [R0+URZ+0x20], R3 ;  /* 0x00002003000075a7 */ /* 0x00872400080011ff */
[----:B----4-:R-:W-:Y:S05]  /*48f0*/  @!P0 NANOSLEEP.SYNCS 0x989680 ;  /* 0x009896800000895d */ /* 0x010fea0003900000 */
[----:B------:R-:W4:Y:S02]  /*4900*/  @!P0 SYNCS.PHASECHK.TRANS64 P0, [R0+URZ+0x20], R3 ;  /* 0x00002003000085a7 */ /* 0x000f2400080010ff */
[----:B----4-:R-:W-:Y:S05]  /*4910*/  @!P0 BRA `(.L_x_68) ;  /* 0xfffffffc00f08947 */ /* 0x010fea000383ffff */
[----:B------:R-:W-:Y:S05]  /*4920*/  BRA `(.L_x_69) ;  /* 0xffffffcc00c87947 */ /* 0x000fea000383ffff */
.L_x_23:
[----:B------:R-:W-:-:S07]  /*4930*/  MOV R2, UR12 ;  /* 0x0000000c00027c02 */ /* 0x000fce0008000f00 */
.L_x_70:
[----:B---3--:R3:W4:Y:S02]  /*4940*/  SYNCS.PHASECHK.TRANS64.TRYWAIT P0, [R2+URZ+0x50], RZ ;  /* 0x000050ff020075a7 */ /* 0x00872400080011ff */
[----:B----4-:R-:W-:Y:S05]  /*4950*/  @!P0 NANOSLEEP.SYNCS 0x989680 ;  /* 0x009896800000895d */ /* 0x010fea0003900000 */
[----:B------:R-:W4:Y:S02]  /*4960*/  @!P0 SYNCS.PHASECHK.TRANS64 P0, [R2+URZ+0x50], RZ ;  /* 0x000050ff020085a7 */ /* 0x000f2400080010ff */
[----:B----4-:R-:W-:Y:S05]  /*4970*/  @!P0 BRA `(.L_x_70) ;  /* 0xfffffffc00f08947 */ /* 0x010fea000383ffff */
[----:B------:R-:W-:Y:S05]  /*4980*/  BRA `(.L_x_71) ;  /* 0xffffffcc00e07947 */ /* 0x000fea000383ffff */
.L_x_26:
[----:B------:R-:W-:Y:S02]  /*4990*/  MOV R2, UR13 ;  /* 0x0000000d00027c02 */ /* 0x000fe40008000f00 */
[----:B------:R-:W-:Y:S02]  /*49a0*/  MOV R3, UR13 ;  /* 0x0000000d00037c02 */ /* 0x000fe40008000f00 */
[----:B------:R-:W-:-:S07]  /*49b0*/  MOV R0, UR12 ;  /* 0x0000000c00007c02 */ /* 0x000fce0008000f00 */
.L_x_72:
[----:B---3--:R3:W4:Y:S02]  /*49c0*/  SYNCS.PHASECHK.TRANS64.TRYWAIT P0, [R0+URZ+0x48], R3 ;  /* 0x00004803000075a7 */ /* 0x00872400080011ff */
[----:B----4-:R-:W-:Y:S05]  /*49d0*/  @!P0 NANOSLEEP.SYNCS 0x989680 ;  /* 0x009896800000895d */ /* 0x010fea0003900000 */
[----:B------:R-:W4:Y:S02]  /*49e0*/  @!P0 SYNCS.PHASECHK.TRANS64 P0, [R0+URZ+0x48], R3 ;  /* 0x00004803000085a7 */ /* 0x000f2400080010ff */
[----:B----4-:R-:W-:Y:S05]  /*49f0*/  @!P0 BRA `(.L_x_72) ;  /* 0xfffffffc00f08947 */ /* 0x010fea000383ffff */
[----:B------:R-:W-:Y:S05]  /*4a00*/  BRA `(.L_x_25) ;  /* 0xffffffd400007947 */ /* 0x000fea000383ffff */
.L_x_28:
[----:B------:R-:W-:Y:S02]  /*4a10*/  MOV R2, UR23 ;  /* 0x0000001700027c02 */ /* 0x000fe40008000f00 */
[----:B------:R-:W-:Y:S02]  /*4a20*/  MOV R3, UR23 ;  /* 0x0000001700037c02 */ /* 0x000fe40008000f00 */
[----:B------:R-:W-:Y:S07]  /*4a30*/  MOV R0, UR13 ;  /* 0x0000000d00007c02 */ /* 0x000fee0008000f00 */
.L_x_73:
[----:B---3--:R3:W4:Y:S02]  /*4a40*/  SYNCS.PHASECHK.TRANS64.TRYWAIT P1, [R0+URZ], R3 ;  /* 0x00000003000075a7 */ /* 0x00872400080211ff */
[----:B----4-:R-:W-:Y:S05]  /*4a50*/  @!P1 NANOSLEEP.SYNCS 0x989680 ;  /* 0x009896800000995d */ /* 0x010fea0003900000 */
[----:B------:R-:W4:Y:S02]  /*4a60*/  @!P1 SYNCS.PHASECHK.TRANS64 P1, [R0+URZ], R3 ;  /* 0x00000003000095a7 */ /* 0x000f2400080210ff */
[----:B----4-:R-:W-:Y:S05]  /*4a70*/  @!P1 BRA `(.L_x_73) ;  /* 0xfffffffc00f09947 */ /* 0x010fea000383ffff */
[----:B------:R-:W-:Y:S05]  /*4a80*/  BRA `(.L_x_27) ;  /* 0xffffffd4007c7947 */ /* 0x000fea000383ffff */
.L_x_30:
[-C--:B------:R-:W-:Y:S02]  /*4a90*/  MOV R6, R3.reuse ;  /* 0x0000000300067202 */ /* 0x080fe40000000f00 */
[----:B------:R-:W-:-:S07]  /*4aa0*/  MOV R7, R3 ;  /* 0x0000000300077202 */ /* 0x000fce0000000f00 */
.L_x_74:
[----:B----4-:R4:W3:Y:S02]  /*4ab0*/  SYNCS.PHASECHK.TRANS64.TRYWAIT P0, [R2+URZ+0x50], R7 ;  /* 0x00005007020075a7 */ /* 0x0108e400080011ff */
[----:B---3--:R-:W-:Y:S05]  /*4ac0*/  @!P0 NANOSLEEP.SYNCS 0x989680 ;  /* 0x009896800000895d */ /* 0x008fea0003900000 */
[----:B------:R-:W3:Y:S02]  /*4ad0*/  @!P0 SYNCS.PHASECHK.TRANS64 P0, [R2+URZ+0x50], R7 ;  /* 0x00005007020085a7 */ /* 0x000ee400080010ff */
[----:B---3--:R-:W-:Y:S05]  /*4ae0*/  @!P0 BRA `(.L_x_74) ;  /* 0xfffffffc00f08947 */ /* 0x008fea000383ffff */
[----:B------:R-:W-:Y:S05]  /*4af0*/  BRA `(.L_x_75) ;  /* 0xffffffd400ec7947 */ /* 0x000fea000383ffff */
.L_x_32:
[----:B----4-:R-:W-:Y:S02]  /*4b00*/  MOV R2, UR31 ;  /* 0x0000001f00027c02 */ /* 0x010fe40008000f00 */
[----:B------:R-:W-:Y:S02]  /*4b10*/  MOV R3, UR31 ;  /* 0x0000001f00037c02 */ /* 0x000fe40008000f00 */
[----:B------:R-:W-:-:S07]  /*4b20*/  MOV R0, UR12 ;  /* 0x0000000c00007c02 */ /* 0x000fce0008000f00 */
.L_x_76:
[----:B---3--:R3:W4:Y:S02]  /*4b30*/  SYNCS.PHASECHK.TRANS64.TRYWAIT P0, [R0+URZ+0x48], R3 ;  /* 0x00004803000075a7 */ /* 0x00872400080011ff */
[----:B----4-:R-:W-:Y:S05]  /*4b40*/  @!P0 NANOSLEEP.SYNCS 0x989680 ;  /* 0x009896800000895d */ /* 0x010fea0003900000 */
[----:B------:R-:W4:Y:S02]  /*4b50*/  @!P0 SYNCS.PHASECHK.TRANS64 P0, [R0+URZ+0x48], R3 ;  /* 0x00004803000085a7 */ /* 0x000f2400080010ff */
[----:B----4-:R-:W-:Y:S05]  /*4b60*/  @!P0 BRA `(.L_x_76) ;  /* 0xfffffffc00f08947 */ /* 0x010fea000383ffff */
[----:B------:R-:W-:Y:S05]  /*4b70*/  BRA `(.L_x_22) ;  /* 0xffffffd800207947 */ /* 0x000fea000383ffff */
.L_x_38:
[----:B-1----:R1:W3:Y:S02]  /*4b80*/  SYNCS.PHASECHK.TRANS64.TRYWAIT P0, [R87+URZ+0x50], RZ ;  /* 0x000050ff570075a7 */ /* 0x0022e400080011ff */
[----:B---3--:R-:W-:Y:S05]  /*4b90*/  @!P0 NANOSLEEP.SYNCS 0x989680 ;  /* 0x009896800000895d */ /* 0x008fea0003900000 */
[----:B------:R-:W3:Y:S02]  /*4ba0*/  @!P0 SYNCS.PHASECHK.TRANS64 P0, [R87+URZ+0x50], RZ ;  /* 0x000050ff570085a7 */ /* 0x000ee400080010ff */
[----:B---3--:R-:W-:Y:S05]  /*4bb0*/  @!P0 BRA `(.L_x_38) ;  /* 0xfffffffc00f08947 */ /* 0x008fea000383ffff */
[----:B------:R-:W-:Y:S05]  /*4bc0*/  BRA `(.L_x_77) ;  /* 0xffffffd800f07947 */ /* 0x000fea000383ffff */
.L_x_40:
[----:B------:R-:W-:-:S07]  /*4bd0*/  MOV R3, R2 ;  /* 0x0000000200037202 */ /* 0x000fce0000000f00 */
.L_x_78:
[----:B-1----:R1:W3:Y:S02]  /*4be0*/  SYNCS.PHASECHK.TRANS64.TRYWAIT P0, [R87+URZ+0x40], R3 ;  /* 0x00004003570075a7 */ /* 0x0022e400080011ff */
[----:B---3--:R-:W-:Y:S05]  /*4bf0*/  @!P0 NANOSLEEP.SYNCS 0x989680 ;  /* 0x009896800000895d */ /* 0x008fea0003900000 */
[----:B------:R-:W3:Y:S02]  /*4c00*/  @!P0 SYNCS.PHASECHK.TRANS64 P0, [R87+URZ+0x40], R3 ;  /* 0x00004003570085a7 */ /* 0x000ee400080010ff */
[----:B---3--:R-:W-:Y:S05]  /*4c10*/  @!P0 BRA `(.L_x_78) ;  /* 0xfffffffc00f08947 */ /* 0x008fea000383ffff */
[----:B------:R-:W-:Y:S05]  /*4c20*/  BRA `(.L_x_79) ;  /* 0xffffffdc00ec7947 */ /* 0x000fea000383ffff */
.L_x_49:
[----:B------:R-:W-:-:S07]  /*4c30*/  MOV R5, R4 ;  /* 0x0000000400057202 */ /* 0x000fce0000000f00 */
.L_x_80:
[----:B-1----:R1:W2:Y:S02]  /*4c40*/  SYNCS.PHASECHK.TRANS64.TRYWAIT P0, [R3+URZ+0x50], R5 ;  /* 0x00005005030075a7 */ /* 0x0022a400080011ff */
[----:B--2---:R-:W-:Y:S05]  /*4c50*/  @!P0 NANOSLEEP.SYNCS 0x989680 ;  /* 0x009896800000895d */ /* 0x004fea0003900000 */
[----:B------:R-:W2:Y:S02]  /*4c60*/  @!P0 SYNCS.PHASECHK.TRANS64 P0, [R3+URZ+0x50], R5 ;  /* 0x00005005030085a7 */ /* 0x000ea400080010ff */
[----:B--2---:R-:W-:Y:S05]  /*4c70*/  @!P0 BRA `(.L_x_80) ;  /* 0xfffffffc00f08947 */ /* 0x004fea000383ffff */
[----:B------:R-:W-:Y:S05]  /*4c80*/  BRA `(.L_x_81) ;  /* 0xfffffff4002c7947 */ /* 0x000fea000383ffff */
        .weak           $__internal_0_$__cuda_sm10x_tcgen05_guardrail_trap_col_being_dealloced_not_returned_by_alloc
        .type           $__internal_0_$__cuda_sm10x_tcgen05_guardrail_trap_col_being_dealloced_not_returned_by_alloc,@function
        .size           $__internal_0_$__cuda_sm10x_tcgen05_guardrail_trap_col_being_dealloced_not_returned_by_alloc,($__internal_1_$__cuda_sm10x_tcgen05_guardrail_trap_phase_invalid_during_alloc - $__internal_0_$__cuda_sm10x_tcgen05_guardrail_trap_col_being_dealloced_not_returned_by_alloc)
$__internal_0_$__cuda_sm10x_tcgen05_guardrail_trap_col_being_dealloced_not_returned_by_alloc:
[----:B------:R-:W-:Y:S05]  /*4c90*/  BPT.TRAP 0x1 ;  /* 0x000000040000795c */ /* 0x000fea0000300000 */
[----:B------:R-:W-:-:S04]  /*4ca0*/  HFMA2 R3, -RZ, RZ, 0, 0 ;  /* 0x00000000ff037431 */ /* 0x000fc800000001ff */
[----:B------:R-:W-:Y:S05]  /*4cb0*/  RET.REL.NODEC R2 `(kernel_cutlass_kernel_cudnngrouped_gemmgrouped_gemm_swiglugrouped_gemm_swiglu_quantBlockScaledContiguousGroupedGemmKernel_object_at__TiledMMA_ThrLayoutVMNK11110000_PermutationMNK____MMAAt_0) ;  /* 0xffffffb002d07950 */ /* 0x000fea0003c3ffff */
        .weak           $__internal_1_$__cuda_sm10x_tcgen05_guardrail_trap_phase_invalid_during_alloc
        .type           $__internal_1_$__cuda_sm10x_tcgen05_guardrail_trap_phase_invalid_during_alloc,@function
        .size           $__internal_1_$__cuda_sm10x_tcgen05_guardrail_trap_phase_invalid_during_alloc,($__internal_2_$__cuda_sm10x_tcgen05_guardrail_trap_unallocated_columns_being_dealloced - $__internal_1_$__cuda_sm10x_tcgen05_guardrail_trap_phase_invalid_during_alloc)
$__internal_1_$__cuda_sm10x_tcgen05_guardrail_trap_phase_invalid_during_alloc:
[----:B------:R-:W-:Y:S05]  /*4cc0*/  BPT.TRAP 0x1 ;  /* 0x000000040000795c */ /* 0x000fea0000300000 */
[----:B------:R-:W-:-:S04]  /*4cd0*/  MOV R3, 0x0 ;  /* 0x0000000000037802 */ /* 0x000fc80000000f00 */
[----:B------:R-:W-:Y:S05]  /*4ce0*/  RET.REL.NODEC R2 `(kernel_cutlass_kernel_cudnngrouped_gemmgrouped_gemm_swiglugrouped_gemm_swiglu_quantBlockScaledContiguousGroupedGemmKernel_object_at__TiledMMA_ThrLayoutVMNK11110000_PermutationMNK____MMAAt_0) ;  /* 0xffffffb002c47950 */ /* 0x000fea0003c3ffff */
        .weak           $__internal_2_$__cuda_sm10x_tcgen05_guardrail_trap_unallocated_columns_being_dealloced
        .type           $__internal_2_$__cuda_sm10x_tcgen05_guardrail_trap_unallocated_columns_being_dealloced,@function
        .size           $__internal_2_$__cuda_sm10x_tcgen05_guardrail_trap_unallocated_columns_being_dealloced,(.L_x_85 - $__internal_2_$__cuda_sm10x_tcgen05_guardrail_trap_unallocated_columns_being_dealloced)
$__internal_2_$__cuda_sm10x_tcgen05_guardrail_trap_unallocated_columns_being_dealloced:
[----:B------:R-:W-:Y:S05]  /*4cf0*/  BPT.TRAP 0x1 ;  /* 0x000000040000795c */ /* 0x000fea0000300000 */
[----:B------:R-:W-:-:S04]  /*4d00*/  HFMA2 R3, -RZ, RZ, 0, 0 ;  /* 0x00000000ff037431 */ /* 0x000fc800000001ff */
[----:B------:R-:W-:Y:S05]  /*4d10*/  RET.REL.NODEC R2 `(kernel_cutlass_kernel_cudnngrouped_gemmgrouped_gemm_swiglugrouped_gemm_swiglu_quantBlockScaledContiguousGroupedGemmKernel_object_at__TiledMMA_ThrLayoutVMNK11110000_PermutationMNK____MMAAt_0) ;  /* 0xffffffb002b87950 */ /* 0x000fea0003c3ffff */
.L_x_82:
[----:B------:R-:W-:-:S00]  /*4d20*/  BRA `(.L_x_82) ;  /* 0xfffffffc00fc7947 */ /* 0x000fc0000383ffff */
[----:B------:R-:W-:-:S00]  /*4d30*/  NOP ;  /* 0x0000000000007918 */ /* 0x000fc00000000000 */
        /* <DEDUP_REMOVED lines=12> */
.L_x_85:


//--------------------- .nv.shared.kernel_cutlass_kernel_cudnngrouped_gemmgrouped_gemm_swiglugrouped_gemm_swiglu_quantBlockScaledContiguousGroupedGemmKernel_object_at__TiledMMA_ThrLayoutVMNK11110000_PermutationMNK____MMAAt_0 --------------------------
	.section	.nv.shared.kernel_cutlass_kernel_cudnngrouped_gemmgrouped_gemm_swiglugrouped_gemm_swiglu_quantBlockScaledContiguousGroupedGemmKernel_object_at__TiledMMA_ThrLayoutVMNK11110000_PermutationMNK____MMAAt_0,"aw",@nobits
	.sectionflags	@""
	.align	1024
	.zero		1024


//--------------------- .nv.shared.reserved.0     --------------------------
	.section	.nv.shared.reserved.0,"aw",@nobits
	.align	8
	.weak		__nv_reservedSMEM_offset_0_alias
	.size		__nv_reservedSMEM_offset_0_alias, 0, 64
	.other		__nv_reservedSMEM_offset_0_alias,@"STO_CUDA_RESERVED_SHARED STV_DEFAULT"
__nv_reservedSMEM_offset_0_alias:
	.zero		0
.nv.shared.reserved.0:
	.zero		64
	.weak		__nv_reservedSMEM_allocation_phase
	.type		__nv_reservedSMEM_allocation_phase,@object
	.size		__nv_reservedSMEM_allocation_phase,(.L_0 - __nv_reservedSMEM_allocation_phase)
__nv_reservedSMEM_allocation_phase:
	.zero		1
.L_0:
	.zero		7
	.weak		__nv_reservedSMEM_devtool_atexit_pc
	.type		__nv_reservedSMEM_devtool_atexit_pc,@object
	.size		__nv_reservedSMEM_devtool_atexit_pc,(__nv_reservedSMEM_allocation_mask - __nv_reservedSMEM_devtool_atexit_pc)
__nv_reservedSMEM_devtool_atexit_pc:
	.zero		8
	.weak		__nv_reservedSMEM_allocation_mask
	.type		__nv_reservedSMEM_allocation_mask,@object
	.size		__nv_reservedSMEM_allocation_mask,(.L_2 - __nv_reservedSMEM_allocation_mask)
__nv_reservedSMEM_allocation_mask:
	.zero		4
.L_2:


//--------------------- .nv.constant0.kernel_cutlass_kernel_cudnngrouped_gemmgrouped_gemm_swiglugrouped_gemm_swiglu_quantBlockScaledContiguousGroupedGemmKernel_object_at__TiledMMA_ThrLayoutVMNK11110000_PermutationMNK____MMAAt_0 --------------------------
	.section	.nv.constant0.kernel_cutlass_kernel_cudnngrouped_gemmgrouped_gemm_swiglugrouped_gemm_swiglu_quantBlockScaledContiguousGroupedGemmKernel_object_at__TiledMMA_ThrLayoutVMNK11110000_PermutationMNK____MMAAt_0,"a",@progbits
	.sectionflags	@""
	.align	4
.nv.constant0.kernel_cutlass_kernel_cudnngrouped_gemmgrouped_gemm_swiglugrouped_gemm_swiglu_quantBlockScaledContiguousGroupedGemmKernel_object_at__TiledMMA_ThrLayoutVMNK11110000_PermutationMNK____MMAAt_0:
	.zero		1924


//--------------------- SYMBOLS --------------------------

	.type		.nv.reservedSmem.offset0,@object
	.size		.nv.reservedSmem.offset0,0x4
	.type		.nv.reservedSmem.cap,@object
	.size		.nv.reservedSmem.cap,0x4
